// auto-generated by cutlass_sweep.gemm — config: {"arch": "sm_100", "cluster_m": 1, "cluster_n": 1, "dtype": "e4m3", "dtype_b": "e4m3", "layout": "nt", "stages": 3, "tile_k": 128, "tile_m": 128, "tile_n": 128}
#include "cutlass/cutlass.h"
#include "cutlass/gemm/collective/collective_builder.hpp"
#include "cutlass/gemm/device/gemm_universal_adapter.h"
#include "cutlass/gemm/kernel/gemm_universal.hpp"
#include "cutlass/epilogue/collective/collective_builder.hpp"

using ElemA = cutlass::float_e4m3_t;
using ElemB = cutlass::float_e4m3_t;
using ElemCD = cutlass::float_e4m3_t;
using Acc  = float;
using TileShape    = cute::Shape<cute::_128, cute::_128, cute::_128>;
using ClusterShape = cute::Shape<cute::_1, cute::_1, cute::_1>;

using CollectiveEpilogue = typename cutlass::epilogue::collective::CollectiveBuilder<
    cutlass::arch::Sm100, cutlass::arch::OpClassTensorOp,
    TileShape, ClusterShape,
    cutlass::epilogue::collective::EpilogueTileAuto,
    Acc, Acc,
    ElemCD, cutlass::layout::RowMajor, 128 / cutlass::sizeof_bits<ElemCD>::value,
    ElemCD, cutlass::layout::RowMajor, 128 / cutlass::sizeof_bits<ElemCD>::value,
    cutlass::epilogue::collective::EpilogueScheduleAuto
  >::CollectiveOp;

using CollectiveMainloop = typename cutlass::gemm::collective::CollectiveBuilder<
    cutlass::arch::Sm100, cutlass::arch::OpClassTensorOp,
    ElemA, cutlass::layout::RowMajor, 128 / cutlass::sizeof_bits<ElemA>::value,
    ElemB, cutlass::layout::ColumnMajor, 128 / cutlass::sizeof_bits<ElemB>::value,
    Acc,
    TileShape, ClusterShape,
    cutlass::gemm::collective::StageCount<3>,
    cutlass::gemm::collective::KernelScheduleAuto
  >::CollectiveOp;

using GemmKernel = cutlass::gemm::kernel::GemmUniversal<
    cute::Shape<int,int,int,int>,
    CollectiveMainloop,
    CollectiveEpilogue
>;
using Gemm = cutlass::gemm::device::GemmUniversalAdapter<GemmKernel>;

// Force the device kernel symbol into the cubin without needing a host main.
auto* _anchor = &cutlass::device_kernel<GemmKernel>;


// ===== COMPILED SASS (sm_100a) =====

	.target	sm_100a

	.elftype	@"ET_EXEC"


//--------------------- .note.nv.tkinfo           --------------------------
	.section	.note.nv.tkinfo,"",@"SHT_NOTE"
	.sectionflags	@"SHF_NOTE_NV_TKINFO"
	.tkinfo
        /*0018*/ 	.word	0x00000002
        /*0030*/ 	.string	""
        /*0030*/ 	.string	"ptxas"
        /*0030*/ 	.string	"Cuda compilation tools, release 13.0, V13.0.88"
        /*0030*/ 	.string	"Build cuda_13.0.r13.0/compiler.36424714_0"
        /*0030*/ 	.string	"-arch sm_100a -m 64 "



//--------------------- .note.nv.cuinfo           --------------------------
	.section	.note.nv.cuinfo,"",@"SHT_NOTE"
	.sectionflags	@"SHF_NOTE_NV_CUINFO"
        /*0018*/ 	.short	0x0002
        /*001a*/ 	.short	0x0064
        /*001c*/ 	.short	0x0082
	.zero		2


//--------------------- .nv.info                  --------------------------
	.section	.nv.info,"",@"SHT_CUDA_INFO"
	.align	4


	//----- nvinfo : EIATTR_REGCOUNT
	.align		4
        /*0000*/ 	.byte	0x04, 0x2f
        /*0002*/ 	.short	(.L_19 - .L_18)
	.align		4
.L_18:
        /*0004*/ 	.word	index@(_ZN7cutlass13device_kernelINS_4gemm6kernel13GemmUniversalIN4cute5tupleIJiiiiEEENS1_10collective13CollectiveMmaINS1_35MainloopSm100TmaUmmaWarpSpecializedILi3ELi2ELi4ENS5_IJNS4_1CILi1EEESB_SB_EEEEENS5_IJNSA_ILi128EEESE_SE_EEENS_12float_e4m3_tENS5_IJlSB_lEEESG_SH_NS4_8TiledMMAINS4_8MMA_AtomIJNS4_10MMA_TraitsINS4_19SM100_MMA_F8F6F4_SSEJSG_SG_fSE_SE_NS4_17integral_constantINS4_4UMMA5MajorELSO_0EEESP_NSM_INSN_7ScaleInELSQ_0EEESR_EEEEEENS4_6LayoutISC_NS5_IJNSA_ILi0EEESV_SV_EEEEENS5_IJNS4_10UnderscoreESY_SY_EEEEENS4_13SM90_TMA_LOADENS4_14ComposedLayoutINS4_7SwizzleILi3ELi4ELi3EEENS4_18smem_ptr_flag_bitsILi8EEENSU_INS5_IJNSA_ILi8EEESE_EEENS5_IJSE_SB_EEEEEEEvNS4_8identityES11_S1B_vS1C_EENS_8epilogue10collective18CollectiveEpilogueINS1E_23Sm100TmaWarpSpecializedILi2ELi2ELi64ELb0ELb0EEEJSF_NS5_IJNSU_ISE_SB_EENSU_INSA_ILi64EEESB_EEEEESG_SH_SG_SH_NS1E_6fusion15FusionCallbacksIS1I_NS1N_17LinearCombinationISG_fSG_fLNS_15FloatRoundStyleE2EEESF_S1M_JEEENS4_5SM1004TMEM4LOAD26SM100_TMEM_LOAD_32dp32b64xES11_NS12_INS13_ILi2ELi4ELi3EEES16_NSU_INS5_IJS17_S1K_EEENS5_IJS1K_SB_EEEEEEENS4_39AutoVectorizingCopyWithAssumedAlignmentILi128EEENS4_14SM90_TMA_STOREES21_S23_S23_EEEvvEEEEvNT_6ParamsE)
        /*0008*/ 	.word	0x000000e0


	//----- nvinfo : EIATTR_FRAME_SIZE
	.align		4
.L_19:
        /*000c*/ 	.byte	0x04, 0x11
        /*000e*/ 	.short	(.L_21 - .L_20)
	.align		4
.L_20:
        /*0010*/ 	.word	index@($__internal_2_$__cuda_sm10x_tcgen05_guardrail_trap_unallocated_columns_being_dealloced)
        /*0014*/ 	.word	0x00000000


	//----- nvinfo : EIATTR_FRAME_SIZE
	.align		4
.L_21:
        /*0018*/ 	.byte	0x04, 0x11
        /*001a*/ 	.short	(.L_23 - .L_22)
	.align		4
.L_22:
        /*001c*/ 	.word	index@($__internal_1_$__cuda_sm10x_tcgen05_guardrail_trap_phase_invalid_during_alloc)
        /*0020*/ 	.word	0x00000000


	//----- nvinfo : EIATTR_FRAME_SIZE
	.align		4
.L_23:
        /*0024*/ 	.byte	0x04, 0x11
        /*0026*/ 	.short	(.L_25 - .L_24)
	.align		4
.L_24:
        /*0028*/ 	.word	index@($__internal_0_$__cuda_sm10x_tcgen05_guardrail_trap_col_being_dealloced_not_returned_by_alloc)
        /*002c*/ 	.word	0x00000000


	//----- nvinfo : EIATTR_FRAME_SIZE
	.align		4
.L_25:
        /*0030*/ 	.byte	0x04, 0x11
        /*0032*/ 	.short	(.L_27 - .L_26)
	.align		4
.L_26:
        /*0034*/ 	.word	index@(_ZN7cutlass13device_kernelINS_4gemm6kernel13GemmUniversalIN4cute5tupleIJiiiiEEENS1_10collective13CollectiveMmaINS1_35MainloopSm100TmaUmmaWarpSpecializedILi3ELi2ELi4ENS5_IJNS4_1CILi1EEESB_SB_EEEEENS5_IJNSA_ILi128EEESE_SE_EEENS_12float_e4m3_tENS5_IJlSB_lEEESG_SH_NS4_8TiledMMAINS4_8MMA_AtomIJNS4_10MMA_TraitsINS4_19SM100_MMA_F8F6F4_SSEJSG_SG_fSE_SE_NS4_17integral_constantINS4_4UMMA5MajorELSO_0EEESP_NSM_INSN_7ScaleInELSQ_0EEESR_EEEEEENS4_6LayoutISC_NS5_IJNSA_ILi0EEESV_SV_EEEEENS5_IJNS4_10UnderscoreESY_SY_EEEEENS4_13SM90_TMA_LOADENS4_14ComposedLayoutINS4_7SwizzleILi3ELi4ELi3EEENS4_18smem_ptr_flag_bitsILi8EEENSU_INS5_IJNSA_ILi8EEESE_EEENS5_IJSE_SB_EEEEEEEvNS4_8identityES11_S1B_vS1C_EENS_8epilogue10collective18CollectiveEpilogueINS1E_23Sm100TmaWarpSpecializedILi2ELi2ELi64ELb0ELb0EEEJSF_NS5_IJNSU_ISE_SB_EENSU_INSA_ILi64EEESB_EEEEESG_SH_SG_SH_NS1E_6fusion15FusionCallbacksIS1I_NS1N_17LinearCombinationISG_fSG_fLNS_15FloatRoundStyleE2EEESF_S1M_JEEENS4_5SM1004TMEM4LOAD26SM100_TMEM_LOAD_32dp32b64xES11_NS12_INS13_ILi2ELi4ELi3EEES16_NSU_INS5_IJS17_S1K_EEENS5_IJS1K_SB_EEEEEEENS4_39AutoVectorizingCopyWithAssumedAlignmentILi128EEENS4_14SM90_TMA_STOREES21_S23_S23_EEEvvEEEEvNT_6ParamsE)
        /*0038*/ 	.word	0x00000000


	//----- nvinfo : EIATTR_MIN_STACK_SIZE
	.align		4
.L_27:
        /*003c*/ 	.byte	0x04, 0x12
        /*003e*/ 	.short	(.L_29 - .L_28)
	.align		4
.L_28:
        /*0040*/ 	.word	index@(_ZN7cutlass13device_kernelINS_4gemm6kernel13GemmUniversalIN4cute5tupleIJiiiiEEENS1_10collective13CollectiveMmaINS1_35MainloopSm100TmaUmmaWarpSpecializedILi3ELi2ELi4ENS5_IJNS4_1CILi1EEESB_SB_EEEEENS5_IJNSA_ILi128EEESE_SE_EEENS_12float_e4m3_tENS5_IJlSB_lEEESG_SH_NS4_8TiledMMAINS4_8MMA_AtomIJNS4_10MMA_TraitsINS4_19SM100_MMA_F8F6F4_SSEJSG_SG_fSE_SE_NS4_17integral_constantINS4_4UMMA5MajorELSO_0EEESP_NSM_INSN_7ScaleInELSQ_0EEESR_EEEEEENS4_6LayoutISC_NS5_IJNSA_ILi0EEESV_SV_EEEEENS5_IJNS4_10UnderscoreESY_SY_EEEEENS4_13SM90_TMA_LOADENS4_14ComposedLayoutINS4_7SwizzleILi3ELi4ELi3EEENS4_18smem_ptr_flag_bitsILi8EEENSU_INS5_IJNSA_ILi8EEESE_EEENS5_IJSE_SB_EEEEEEEvNS4_8identityES11_S1B_vS1C_EENS_8epilogue10collective18CollectiveEpilogueINS1E_23Sm100TmaWarpSpecializedILi2ELi2ELi64ELb0ELb0EEEJSF_NS5_IJNSU_ISE_SB_EENSU_INSA_ILi64EEESB_EEEEESG_SH_SG_SH_NS1E_6fusion15FusionCallbacksIS1I_NS1N_17LinearCombinationISG_fSG_fLNS_15FloatRoundStyleE2EEESF_S1M_JEEENS4_5SM1004TMEM4LOAD26SM100_TMEM_LOAD_32dp32b64xES11_NS12_INS13_ILi2ELi4ELi3EEES16_NSU_INS5_IJS17_S1K_EEENS5_IJS1K_SB_EEEEEEENS4_39AutoVectorizingCopyWithAssumedAlignmentILi128EEENS4_14SM90_TMA_STOREES21_S23_S23_EEEvvEEEEvNT_6ParamsE)
        /*0044*/ 	.word	0x00000000
.L_29:


//--------------------- .nv.compat                --------------------------
	.section	.nv.compat,"",@"SHT_CUDA_COMPAT_INFO"
	.align	4
        /*0000*/ 	.byte	0x02, 0x09, 0x01, 0x00, 0x02, 0x02, 0x02, 0x00, 0x02, 0x05, 0x05, 0x00, 0x03, 0x07, 0x01, 0x01
        /*0010*/ 	.byte	0x02, 0x03, 0x01, 0x00, 0x02, 0x06, 0x01, 0x00, 0x04, 0x0b, 0x08, 0x00, 0x09, 0x00, 0x00, 0x00
        /*0020*/ 	.byte	0x00, 0x00, 0x00, 0x00


//--------------------- .nv.info._ZN7cutlass13device_kernelINS_4gemm6kernel13GemmUniversalIN4cute5tupleIJiiiiEEENS1_10collective13CollectiveMmaINS1_35MainloopSm100TmaUmmaWarpSpecializedILi3ELi2ELi4ENS5_IJNS4_1CILi1EEESB_SB_EEEEENS5_IJNSA_ILi128EEESE_SE_EEENS_12float_e4m3_tENS5_IJlSB_lEEESG_SH_NS4_8TiledMMAINS4_8MMA_AtomIJNS4_10MMA_TraitsINS4_19SM100_MMA_F8F6F4_SSEJSG_SG_fSE_SE_NS4_17integral_constantINS4_4UMMA5MajorELSO_0EEESP_NSM_INSN_7ScaleInELSQ_0EEESR_EEEEEENS4_6LayoutISC_NS5_IJNSA_ILi0EEESV_SV_EEEEENS5_IJNS4_10UnderscoreESY_SY_EEEEENS4_13SM90_TMA_LOADENS4_14ComposedLayoutINS4_7SwizzleILi3ELi4ELi3EEENS4_18smem_ptr_flag_bitsILi8EEENSU_INS5_IJNSA_ILi8EEESE_EEENS5_IJSE_SB_EEEEEEEvNS4_8identityES11_S1B_vS1C_EENS_8epilogue10collective18CollectiveEpilogueINS1E_23Sm100TmaWarpSpecializedILi2ELi2ELi64ELb0ELb0EEEJSF_NS5_IJNSU_ISE_SB_EENSU_INSA_ILi64EEESB_EEEEESG_SH_SG_SH_NS1E_6fusion15FusionCallbacksIS1I_NS1N_17LinearCombinationISG_fSG_fLNS_15FloatRoundStyleE2EEESF_S1M_JEEENS4_5SM1004TMEM4LOAD26SM100_TMEM_LOAD_32dp32b64xES11_NS12_INS13_ILi2ELi4ELi3EEES16_NSU_INS5_IJS17_S1K_EEENS5_IJS1K_SB_EEEEEEENS4_39AutoVectorizingCopyWithAssumedAlignmentILi128EEENS4_14SM90_TMA_STOREES21_S23_S23_EEEvvEEEEvNT_6ParamsE --------------------------
	.section	.nv.info._ZN7cutlass13device_kernelINS_4gemm6kernel13GemmUniversalIN4cute5tupleIJiiiiEEENS1_10collective13CollectiveMmaINS1_35MainloopSm100TmaUmmaWarpSpecializedILi3ELi2ELi4ENS5_IJNS4_1CILi1EEESB_SB_EEEEENS5_IJNSA_ILi128EEESE_SE_EEENS_12float_e4m3_tENS5_IJlSB_lEEESG_SH_NS4_8TiledMMAINS4_8MMA_AtomIJNS4_10MMA_TraitsINS4_19SM100_MMA_F8F6F4_SSEJSG_SG_fSE_SE_NS4_17integral_constantINS4_4UMMA5MajorELSO_0EEESP_NSM_INSN_7ScaleInELSQ_0EEESR_EEEEEENS4_6LayoutISC_NS5_IJNSA_ILi0EEESV_SV_EEEEENS5_IJNS4_10UnderscoreESY_SY_EEEEENS4_13SM90_TMA_LOADENS4_14ComposedLayoutINS4_7SwizzleILi3ELi4ELi3EEENS4_18smem_ptr_flag_bitsILi8EEENSU_INS5_IJNSA_ILi8EEESE_EEENS5_IJSE_SB_EEEEEEEvNS4_8identityES11_S1B_vS1C_EENS_8epilogue10collective18CollectiveEpilogueINS1E_23Sm100TmaWarpSpecializedILi2ELi2ELi64ELb0ELb0EEEJSF_NS5_IJNSU_ISE_SB_EENSU_INSA_ILi64EEESB_EEEEESG_SH_SG_SH_NS1E_6fusion15FusionCallbacksIS1I_NS1N_17LinearCombinationISG_fSG_fLNS_15FloatRoundStyleE2EEESF_S1M_JEEENS4_5SM1004TMEM4LOAD26SM100_TMEM_LOAD_32dp32b64xES11_NS12_INS13_ILi2ELi4ELi3EEES16_NSU_INS5_IJS17_S1K_EEENS5_IJS1K_SB_EEEEEEENS4_39AutoVectorizingCopyWithAssumedAlignmentILi128EEENS4_14SM90_TMA_STOREES21_S23_S23_EEEvvEEEEvNT_6ParamsE,"",@"SHT_CUDA_INFO"
	.sectionflags	@""
	.align	4


	//----- nvinfo : EIATTR_CUDA_API_VERSION
	.align		4
        /*0000*/ 	.byte	0x04, 0x37
        /*0002*/ 	.short	(.L_31 - .L_30)
.L_30:
        /*0004*/ 	.word	0x00000082


	//----- nvinfo : EIATTR_KPARAM_INFO
	.align		4
.L_31:
        /*0008*/ 	.byte	0x04, 0x17
        /*000a*/ 	.short	(.L_33 - .L_32)
.L_32:
        /*000c*/ 	.word	0x00000000
        /*0010*/ 	.short	0x0000
        /*0012*/ 	.short	0x0000
        /*0014*/ 	.byte	0x00, 0xf0, 0x01, 0x20


	//----- nvinfo : EIATTR_AT_ENTRY_FRAGMENTS
	.align		4
.L_33:
        /*0018*/ 	.byte	0x04, 0x4f
        /*001a*/ 	.short	(.L_35 - .L_34)


	//   ....[0]....
.L_34:
        /*001c*/ 	.word	0x00000006


	//----- nvinfo : EIATTR_RESERVED_SMEM_USED
	.align		4
.L_35:
        /*0020*/ 	.byte	0x01, 0x41
	.zero		2


	//----- nvinfo : EIATTR_SPARSE_MMA_MASK
	.align		4
        /*0024*/ 	.byte	0x03, 0x50
        /*0026*/ 	.short	0x0000


	//----- nvinfo : EIATTR_TCGEN05_1CTA_USED
	.align		4
        /*0028*/ 	.byte	0x01, 0x51
	.zero		2


	//----- nvinfo : EIATTR_MAXREG_COUNT
	.align		4
        /*002c*/ 	.byte	0x03, 0x1b
        /*002e*/ 	.short	0x00ff


	//----- nvinfo : EIATTR_NUM_BARRIERS
	.align		4
        /*0030*/ 	.byte	0x02, 0x4c
        /*0032*/ 	.byte	0x07
	.zero		1


	//----- nvinfo : EIATTR_EXTERNS
	.align		4
        /*0034*/ 	.byte	0x04, 0x0f
        /*0036*/ 	.short	(.L_37 - .L_36)


	//   ....[0]....
	.align		4
.L_36:
        /*0038*/ 	.word	index@(__assertfail)


	//----- nvinfo : EIATTR_MERCURY_ISA_VERSION
	.align		4
.L_37:
        /*003c*/ 	.byte	0x03, 0x5f
        /*003e*/ 	.short	0x0101


	//----- nvinfo : EIATTR_INT_WARP_WIDE_INSTR_OFFSETS
	.align		4
        /*0040*/ 	.byte	0x04, 0x31
        /*0042*/ 	.short	(.L_39 - .L_38)


	//   ....[0]....
.L_38:
        /*0044*/ 	.word	0x00001d60


	//   ....[1]....
        /*0048*/ 	.word	0x00003720


	//   ....[2]....
        /*004c*/ 	.word	0x00003740


	//   ....[3]....
        /*0050*/ 	.word	0x00003770


	//   ....[4]....
        /*0054*/ 	.word	0x000040a0


	//   ....[5]....
        /*0058*/ 	.word	0x00004110


	//   ....[6]....
        /*005c*/ 	.word	0x000042f0


	//   ....[7]....
        /*0060*/ 	.word	0x00004450


	//----- nvinfo : EIATTR_COOP_GROUP_MASK_REGIDS
	.align		4
.L_39:
        /*0064*/ 	.byte	0x04, 0x29
        /*0066*/ 	.short	(.L_41 - .L_40)


	//   ....[0]....
.L_40:
        /*0068*/ 	.word	0xffffffff


	//   ....[1]....
        /*006c*/ 	.word	0xffffffff


	//   ....[2]....
        /*0070*/ 	.word	0xffffffff


	//   ....[3]....
        /*0074*/ 	.word	0xffffffff


	//   ....[4]....
        /*0078*/ 	.word	0xffffffff


	//   ....[5]....
        /*007c*/ 	.word	0xffffffff


	//   ....[6]....
        /*0080*/ 	.word	0xffffffff


	//   ....[7]....
        /*0084*/ 	.word	0xffffffff


	//   ....[8]....
        /*0088*/ 	.word	0xffffffff


	//   ....[9]....
        /*008c*/ 	.word	0xffffffff


	//   ....[10]....
        /*0090*/ 	.word	0xffffffff


	//   ....[11]....
        /*0094*/ 	.word	0xffffffff


	//   ....[12]....
        /*0098*/ 	.word	0xffffffff


	//----- nvinfo : EIATTR_COOP_GROUP_INSTR_OFFSETS
	.align		4
.L_41:
        /*009c*/ 	.byte	0x04, 0x28
        /*009e*/ 	.short	(.L_43 - .L_42)


	//   ....[0]....
.L_42:
        /*00a0*/ 	.word	0x00000090


	//   ....[1]....
        /*00a4*/ 	.word	0x000004d0


	//   ....[2]....
        /*00a8*/ 	.word	0x00000620


	//   ....[3]....
        /*00ac*/ 	.word	0x00000780


	//   ....[4]....
        /*00b0*/ 	.word	0x00000880


	//   ....[5]....
        /*00b4*/ 	.word	0x000009f0


	//   ....[6]....
        /*00b8*/ 	.word	0x00000b90


	//   ....[7]....
        /*00bc*/ 	.word	0x00001c40


	//   ....[8]....
        /*00c0*/ 	.word	0x00002990


	//   ....[9]....
        /*00c4*/ 	.word	0x00002ba0


	//   ....[10]....
        /*00c8*/ 	.word	0x00002bd0


	//   ....[11]....
        /*00cc*/ 	.word	0x00003600


	//   ....[12]....
        /*00d0*/ 	.word	0x00003830


	//----- nvinfo : EIATTR_VRC_CTA_INIT_COUNT
	.align		4
.L_43:
        /*00d4*/ 	.byte	0x02, 0x4a
        /*00d6*/ 	.byte	0x80
	.zero		1


	//----- nvinfo : EIATTR_SYSCALL_OFFSETS
	.align		4
        /*00d8*/ 	.byte	0x04, 0x46
        /*00da*/ 	.short	(.L_45 - .L_44)


	//   ....[0]....
.L_44:
        /*00dc*/ 	.word	0x00004e80


	//   ....[1]....
        /*00e0*/ 	.word	0x00004fc0


	//   ....[2]....
        /*00e4*/ 	.word	0x00005820


	//   ....[3]....
        /*00e8*/ 	.word	0x00006e30


	//----- nvinfo : EIATTR_MBARRIER_INSTR_OFFSETS
	.align		4
.L_45:
        /*00ec*/ 	.byte	0x04, 0x39
        /*00ee*/ 	.short	(.L_47 - .L_46)


	//   ....[0]....
.L_46:
        /*00f0*/ 	.word	0x000005b0
        /*00f4*/ 	.word	0x000000ff
        /*00f8*/ 	.word	0x00000000
        /*00fc*/ 	.short	0x0100
        /*00fe*/ 	.byte	0x05
	.zero		1


	//   ....[1]....
        /*0100*/ 	.word	0x000005c0
        /*0104*/ 	.word	0x000000ff
        /*0108*/ 	.word	0x00000018
        /*010c*/ 	.short	0x0100
        /*010e*/ 	.byte	0x05
	.zero		1


	//   ....[2]....
        /*0110*/ 	.word	0x000005d0
        /*0114*/ 	.word	0x000000ff
        /*0118*/ 	.word	0x00000008
        /*011c*/ 	.short	0x0100
        /*011e*/ 	.byte	0x05
	.zero		1


	//   ....[3]....
        /*0120*/ 	.word	0x000005e0
        /*0124*/ 	.word	0x000000ff
        /*0128*/ 	.word	0x00000020
        /*012c*/ 	.short	0x0100
        /*012e*/ 	.byte	0x05
	.zero		1


	//   ....[4]....
        /*0130*/ 	.word	0x000005f0
        /*0134*/ 	.word	0x000000ff
        /*0138*/ 	.word	0x00000010
        /*013c*/ 	.short	0x0100
        /*013e*/ 	.byte	0x05
	.zero		1


	//   ....[5]....
        /*0140*/ 	.word	0x00000600
        /*0144*/ 	.word	0x000000ff
        /*0148*/ 	.word	0x00000028
        /*014c*/ 	.short	0x0100
        /*014e*/ 	.byte	0x05
	.zero		1


	//   ....[6]....
        /*0150*/ 	.word	0x00000730
        /*0154*/ 	.word	0x000000ff
        /*0158*/ 	.word	0x00000030
        /*015c*/ 	.short	0x0100
        /*015e*/ 	.byte	0x07
	.zero		1


	//   ....[7]....
        /*0160*/ 	.word	0x00000740
        /*0164*/ 	.word	0x000000ff
        /*0168*/ 	.word	0x00000040
        /*016c*/ 	.short	0x0100
        /*016e*/ 	.byte	0x07
	.zero		1


	//   ....[8]....
        /*0170*/ 	.word	0x00000750
        /*0174*/ 	.word	0x000000ff
        /*0178*/ 	.word	0x00000038
        /*017c*/ 	.short	0x0100
        /*017e*/ 	.byte	0x07
	.zero		1


	//   ....[9]....
        /*0180*/ 	.word	0x00000760
        /*0184*/ 	.word	0x000000ff
        /*0188*/ 	.word	0x00000048
        /*018c*/ 	.short	0x0100
        /*018e*/ 	.byte	0x07
	.zero		1


	//   ....[10]....
        /*0190*/ 	.word	0x00000850
        /*0194*/ 	.word	0x000000ff
        /*0198*/ 	.word	0x00000050
        /*019c*/ 	.short	0x0100
        /*019e*/ 	.byte	0x05
	.zero		1


	//   ....[11]....
        /*01a0*/ 	.word	0x00000860
        /*01a4*/ 	.word	0x000000ff
        /*01a8*/ 	.word	0x00000058
        /*01ac*/ 	.short	0x0100
        /*01ae*/ 	.byte	0x05
	.zero		1


	//   ....[12]....
        /*01b0*/ 	.word	0x000009a0
        /*01b4*/ 	.word	0x000000ff
        /*01b8*/ 	.word	0x00000060
        /*01bc*/ 	.short	0x0100
        /*01be*/ 	.byte	0x05
	.zero		1


	//   ....[13]....
        /*01c0*/ 	.word	0x000009b0
        /*01c4*/ 	.word	0x000000ff
        /*01c8*/ 	.word	0x00000070
        /*01cc*/ 	.short	0x0100
        /*01ce*/ 	.byte	0x05
	.zero		1


	//   ....[14]....
        /*01d0*/ 	.word	0x000009c0
        /*01d4*/ 	.word	0x000000ff
        /*01d8*/ 	.word	0x00000068
        /*01dc*/ 	.short	0x0100
        /*01de*/ 	.byte	0x05
	.zero		1


	//   ....[15]....
        /*01e0*/ 	.word	0x000009d0
        /*01e4*/ 	.word	0x000000ff
        /*01e8*/ 	.word	0x00000078
        /*01ec*/ 	.short	0x0100
        /*01ee*/ 	.byte	0x05
	.zero		1


	//   ....[16]....
        /*01f0*/ 	.word	0x00000b00
        /*01f4*/ 	.word	0x000000ff
        /*01f8*/ 	.word	0x00000080
        /*01fc*/ 	.short	0x0100
        /*01fe*/ 	.byte	0x07
	.zero		1


	//   ....[17]....
        /*0200*/ 	.word	0x00000b10
        /*0204*/ 	.word	0x000000ff
        /*0208*/ 	.word	0x000000a0
        /*020c*/ 	.short	0x0100
        /*020e*/ 	.byte	0x07
	.zero		1


	//   ....[18]....
        /*0210*/ 	.word	0x00000b20
        /*0214*/ 	.word	0x000000ff
        /*0218*/ 	.word	0x00000088
        /*021c*/ 	.short	0x0100
        /*021e*/ 	.byte	0x07
	.zero		1


	//   ....[19]....
        /*0220*/ 	.word	0x00000b30
        /*0224*/ 	.word	0x000000ff
        /*0228*/ 	.word	0x000000a8
        /*022c*/ 	.short	0x0100
        /*022e*/ 	.byte	0x07
	.zero		1


	//   ....[20]....
        /*0230*/ 	.word	0x00000b40
        /*0234*/ 	.word	0x000000ff
        /*0238*/ 	.word	0x00000090
        /*023c*/ 	.short	0x0100
        /*023e*/ 	.byte	0x07
	.zero		1


	//   ....[21]....
        /*0240*/ 	.word	0x00000b50
        /*0244*/ 	.word	0x000000ff
        /*0248*/ 	.word	0x000000b0
        /*024c*/ 	.short	0x0100
        /*024e*/ 	.byte	0x07
	.zero		1


	//   ....[22]....
        /*0250*/ 	.word	0x00000b60
        /*0254*/ 	.word	0x000000ff
        /*0258*/ 	.word	0x00000098
        /*025c*/ 	.short	0x0100
        /*025e*/ 	.byte	0x07
	.zero		1


	//   ....[23]....
        /*0260*/ 	.word	0x00000b70
        /*0264*/ 	.word	0x000000ff
        /*0268*/ 	.word	0x000000b8
        /*026c*/ 	.short	0x0100
        /*026e*/ 	.byte	0x07
	.zero		1


	//   ....[24]....
        /*0270*/ 	.word	0x00000c60
        /*0274*/ 	.word	0x000000ff
        /*0278*/ 	.word	0x000000c0
        /*027c*/ 	.short	0x0100
        /*027e*/ 	.byte	0x05
	.zero		1


	//   ....[25]....
        /*0280*/ 	.word	0x00000c70
        /*0284*/ 	.word	0x000000ff
        /*0288*/ 	.word	0x000000d0
        /*028c*/ 	.short	0x0100
        /*028e*/ 	.byte	0x05
	.zero		1


	//   ....[26]....
        /*0290*/ 	.word	0x00000c80
        /*0294*/ 	.word	0x000000ff
        /*0298*/ 	.word	0x000000c8
        /*029c*/ 	.short	0x0100
        /*029e*/ 	.byte	0x05
	.zero		1


	//   ....[27]....
        /*02a0*/ 	.word	0x00000c90
        /*02a4*/ 	.word	0x000000ff
        /*02a8*/ 	.word	0x000000d8
        /*02ac*/ 	.short	0x0100
        /*02ae*/ 	.byte	0x05
	.zero		1


	//   ....[28]....
        /*02b0*/ 	.word	0x00001560
        /*02b4*/ 	.word	0x00000003
        /*02b8*/ 	.word	0x000000d0
        /*02bc*/ 	.short	0x010a
        /*02be*/ 	.byte	0xff
	.zero		1


	//   ....[29]....
        /*02c0*/ 	.word	0x00001590
        /*02c4*/ 	.word	0x00000003
        /*02c8*/ 	.word	0x000000c0
        /*02cc*/ 	.short	0x0101
        /*02ce*/ 	.byte	0xff
	.zero		1


	//   ....[30]....
        /*02d0*/ 	.word	0x00001660
        /*02d4*/ 	.word	0x000000ff
        /*02d8*/ 	.word	0x00000018
        /*02dc*/ 	.short	0x010a
        /*02de*/ 	.byte	0x08
	.zero		1


	//   ....[31]....
        /*02e0*/ 	.word	0x00001700
        /*02e4*/ 	.word	0x000000ff
        /*02e8*/ 	.word	0x00000018
        /*02ec*/ 	.short	0x010a
        /*02ee*/ 	.byte	0x21
	.zero		1


	//   ....[32]....
        /*02f0*/ 	.word	0x00001860
        /*02f4*/ 	.word	0x000000ff
        /*02f8*/ 	.word	0x00000018
        /*02fc*/ 	.short	0x010a
        /*02fe*/ 	.byte	0x08
	.zero		1


	//   ....[33]....
        /*0300*/ 	.word	0x00001950
        /*0304*/ 	.word	0x000000ff
        /*0308*/ 	.word	0x00000058
        /*030c*/ 	.short	0x0101
        /*030e*/ 	.byte	0x04
	.zero		1


	//   ....[34]....
        /*0310*/ 	.word	0x00001970
        /*0314*/ 	.word	0x000000ff
        /*0318*/ 	.word	0x00000018
        /*031c*/ 	.short	0x010a
        /*031e*/ 	.byte	0x08
	.zero		1


	//   ....[35]....
        /*0320*/ 	.word	0x000019f0
        /*0324*/ 	.word	0x000000ff
        /*0328*/ 	.word	0x00000018
        /*032c*/ 	.short	0x010a
        /*032e*/ 	.byte	0x11
	.zero		1


	//   ....[36]....
        /*0330*/ 	.word	0x00001b50
        /*0334*/ 	.word	0x000000ff
        /*0338*/ 	.word	0x00000018
        /*033c*/ 	.short	0x010a
        /*033e*/ 	.byte	0x08
	.zero		1


	//   ....[37]....
        /*0340*/ 	.word	0x00001c70
        /*0344*/ 	.word	0x00000002
        /*0348*/ 	.word	0x00000060
        /*034c*/ 	.short	0x010a
        /*034e*/ 	.byte	0xff
	.zero		1


	//   ....[38]....
        /*0350*/ 	.word	0x00001d30
        /*0354*/ 	.word	0x00000002
        /*0358*/ 	.word	0x00000000
        /*035c*/ 	.short	0x0101
        /*035e*/ 	.byte	0xff
	.zero		1


	//   ....[39]....
        /*0360*/ 	.word	0x00002290
        /*0364*/ 	.word	0x000000ff
        /*0368*/ 	.word	0x00000000
        /*036c*/ 	.short	0x010a
        /*036e*/ 	.byte	0x05
	.zero		1


	//   ....[40]....
        /*0370*/ 	.word	0x00002320
        /*0374*/ 	.word	0x000000ff
        /*0378*/ 	.word	0x00000000
        /*037c*/ 	.short	0x010a
        /*037e*/ 	.byte	0x05
	.zero		1


	//   ....[41]....
        /*0380*/ 	.word	0x000023c0
        /*0384*/ 	.word	0x00000000
        /*0388*/ 	.word	0x00000000
        /*038c*/ 	.short	0x010a
        /*038e*/ 	.byte	0xff
	.zero		1


	//   ....[42]....
        /*0390*/ 	.word	0x000024e0
        /*0394*/ 	.word	0x00000000
        /*0398*/ 	.word	0x000000c0
        /*039c*/ 	.short	0x010a
        /*039e*/ 	.byte	0xff
	.zero		1


	//   ....[43]....
        /*03a0*/ 	.word	0x00002540
        /*03a4*/ 	.word	0x00000004
        /*03a8*/ 	.word	0x00000000
        /*03ac*/ 	.short	0x0101
        /*03ae*/ 	.byte	0xff
	.zero		1


	//   ....[44]....
        /*03b0*/ 	.word	0x00002560
        /*03b4*/ 	.word	0x000000ff
        /*03b8*/ 	.word	0x00000070
        /*03bc*/ 	.short	0x010a
        /*03be*/ 	.byte	0x05
	.zero		1


	//   ....[45]....
        /*03c0*/ 	.word	0x00002680
        /*03c4*/ 	.word	0x00000000
        /*03c8*/ 	.word	0x00000060
        /*03cc*/ 	.short	0x010a
        /*03ce*/ 	.byte	0xff
	.zero		1


	//   ....[46]....
        /*03d0*/ 	.word	0x00002790
        /*03d4*/ 	.word	0x00000000
        /*03d8*/ 	.word	0x00000000
        /*03dc*/ 	.short	0x0101
        /*03de*/ 	.byte	0xff
	.zero		1


	//   ....[47]....
        /*03e0*/ 	.word	0x00002820
        /*03e4*/ 	.word	0x000000ff
        /*03e8*/ 	.word	0x00000070
        /*03ec*/ 	.short	0x0106
        /*03ee*/ 	.byte	0x05
	.zero		1


	//   ....[48]....
        /*03f0*/ 	.word	0x00002840
        /*03f4*/ 	.word	0x000000ff
        /*03f8*/ 	.word	0x00000070
        /*03fc*/ 	.short	0x010a
        /*03fe*/ 	.byte	0x05
	.zero		1


	//   ....[49]....
        /*0400*/ 	.word	0x000028d0
        /*0404*/ 	.word	0x000000ff
        /*0408*/ 	.word	0x00000070
        /*040c*/ 	.short	0x0106
        /*040e*/ 	.byte	0x04
	.zero		1


	//   ....[50]....
        /*0410*/ 	.word	0x00002910
        /*0414*/ 	.word	0x00000000
        /*0418*/ 	.word	0x00000070
        /*041c*/ 	.short	0x010a
        /*041e*/ 	.byte	0xff
	.zero		1


	//   ....[51]....
        /*0420*/ 	.word	0x00002e50
        /*0424*/ 	.word	0x00000000
        /*0428*/ 	.word	0x00000060
        /*042c*/ 	.short	0x010a
        /*042e*/ 	.byte	0xff
	.zero		1


	//   ....[52]....
        /*0430*/ 	.word	0x00002f60
        /*0434*/ 	.word	0x00000003
        /*0438*/ 	.word	0x00000000
        /*043c*/ 	.short	0x0101
        /*043e*/ 	.byte	0xff
	.zero		1


	//   ....[53]....
        /*0440*/ 	.word	0x00002f70
        /*0444*/ 	.word	0x000000ff
        /*0448*/ 	.word	0x00000000
        /*044c*/ 	.short	0x010a
        /*044e*/ 	.byte	0x06
	.zero		1


	//   ....[54]....
        /*0450*/ 	.word	0x00002f90
        /*0454*/ 	.word	0x000000ff
        /*0458*/ 	.word	0x000000a0
        /*045c*/ 	.short	0x010a
        /*045e*/ 	.byte	0x07
	.zero		1


	//   ....[55]....
        /*0460*/ 	.word	0x00003060
        /*0464*/ 	.word	0x000000ff
        /*0468*/ 	.word	0x00000000
        /*046c*/ 	.short	0x010a
        /*046e*/ 	.byte	0x06
	.zero		1


	//   ....[56]....
        /*0470*/ 	.word	0x00003190
        /*0474*/ 	.word	0x000000ff
        /*0478*/ 	.word	0x00000000
        /*047c*/ 	.short	0x010a
        /*047e*/ 	.byte	0x1a
	.zero		1


	//   ....[57]....
        /*0480*/ 	.word	0x00003430
        /*0484*/ 	.word	0x000000ff
        /*0488*/ 	.word	0x00000000
        /*048c*/ 	.short	0x010a
        /*048e*/ 	.byte	0x06
	.zero		1


	//   ....[58]....
        /*0490*/ 	.word	0x000034c0
        /*0494*/ 	.word	0x000000ff
        /*0498*/ 	.word	0x00000000
        /*049c*/ 	.short	0x010a
        /*049e*/ 	.byte	0x06
	.zero		1


	//   ....[59]....
        /*04a0*/ 	.word	0x00003550
        /*04a4*/ 	.word	0x000000ff
        /*04a8*/ 	.word	0x00000000
        /*04ac*/ 	.short	0x010a
        /*04ae*/ 	.byte	0x06
	.zero		1


	//   ....[60]....
        /*04b0*/ 	.word	0x000035e0
        /*04b4*/ 	.word	0x000000ff
        /*04b8*/ 	.word	0x00000000
        /*04bc*/ 	.short	0x010a
        /*04be*/ 	.byte	0x07
	.zero		1


	//   ....[61]....
        /*04c0*/ 	.word	0x00003a40
        /*04c4*/ 	.word	0x00000000
        /*04c8*/ 	.word	0x00000060
        /*04cc*/ 	.short	0x010a
        /*04ce*/ 	.byte	0xff
	.zero		1


	//   ....[62]....
        /*04d0*/ 	.word	0x00003b00
        /*04d4*/ 	.word	0x00000000
        /*04d8*/ 	.word	0x00000000
        /*04dc*/ 	.short	0x0101
        /*04de*/ 	.byte	0xff
	.zero		1


	//   ....[63]....
        /*04e0*/ 	.word	0x00003e20
        /*04e4*/ 	.word	0x000000ff
        /*04e8*/ 	.word	0x00000058
        /*04ec*/ 	.short	0x010a
        /*04ee*/ 	.byte	0x07
	.zero		1


	//   ....[64]....
        /*04f0*/ 	.word	0x00004010
        /*04f4*/ 	.word	0x000000ff
        /*04f8*/ 	.word	0x00000040
        /*04fc*/ 	.short	0x010a
        /*04fe*/ 	.byte	0x07
	.zero		1


	//   ....[65]....
        /*0500*/ 	.word	0x000041e0
        /*0504*/ 	.word	0x000000ff
        /*0508*/ 	.word	0x00000030
        /*050c*/ 	.short	0x010b
        /*050e*/ 	.byte	0x07
	.zero		1


	//   ....[66]....
        /*0510*/ 	.word	0x00004250
        /*0514*/ 	.word	0x000000ff
        /*0518*/ 	.word	0x00000000
        /*051c*/ 	.short	0x0101
        /*051e*/ 	.byte	0x08
	.zero		1


	//   ....[67]....
        /*0520*/ 	.word	0x00004280
        /*0524*/ 	.word	0x000000ff
        /*0528*/ 	.word	0x00000048
        /*052c*/ 	.short	0x010a
        /*052e*/ 	.byte	0x07
	.zero		1


	//   ....[68]....
        /*0530*/ 	.word	0x00004490
        /*0534*/ 	.word	0x000000ff
        /*0538*/ 	.word	0x00000038
        /*053c*/ 	.short	0x010b
        /*053e*/ 	.byte	0x07
	.zero		1


	//   ....[69]....
        /*0540*/ 	.word	0x000044b0
        /*0544*/ 	.word	0x000000ff
        /*0548*/ 	.word	0x00000000
        /*054c*/ 	.short	0x0101
        /*054e*/ 	.byte	0x0d
	.zero		1


	//   ....[70]....
        /*0550*/ 	.word	0x000044e0
        /*0554*/ 	.word	0x000000ff
        /*0558*/ 	.word	0x00000040
        /*055c*/ 	.short	0x010a
        /*055e*/ 	.byte	0x07
	.zero		1


	//   ....[71]....
        /*0560*/ 	.word	0x00004520
        /*0564*/ 	.word	0x00000000
        /*0568*/ 	.word	0x00000048
        /*056c*/ 	.short	0x010a
        /*056e*/ 	.byte	0xff
	.zero		1


	//   ....[72]....
        /*0570*/ 	.word	0x00004850
        /*0574*/ 	.word	0x00000000
        /*0578*/ 	.word	0x00000060
        /*057c*/ 	.short	0x010a
        /*057e*/ 	.byte	0xff
	.zero		1


	//   ....[73]....
        /*0580*/ 	.word	0x00004960
        /*0584*/ 	.word	0x00000000
        /*0588*/ 	.word	0x00000000
        /*058c*/ 	.short	0x0101
        /*058e*/ 	.byte	0xff
	.zero		1


	//   ....[74]....
        /*0590*/ 	.word	0x000053c0
        /*0594*/ 	.word	0x00000003
        /*0598*/ 	.word	0x00000030
        /*059c*/ 	.short	0x010a
        /*059e*/ 	.byte	0xff
	.zero		1


	//   ....[75]....
        /*05a0*/ 	.word	0x00005400
        /*05a4*/ 	.word	0x000000cf
        /*05a8*/ 	.word	0x00000080
        /*05ac*/ 	.short	0x010a
        /*05ae*/ 	.byte	0xff
	.zero		1


	//   ....[76]....
        /*05b0*/ 	.word	0x00005530
        /*05b4*/ 	.word	0x00000003
        /*05b8*/ 	.word	0x00000030
        /*05bc*/ 	.short	0x010a
        /*05be*/ 	.byte	0xff
	.zero		1


	//   ....[77]....
        /*05c0*/ 	.word	0x00005690
        /*05c4*/ 	.word	0x00000000
        /*05c8*/ 	.word	0x00000000
        /*05cc*/ 	.short	0x0101
        /*05ce*/ 	.byte	0xff
	.zero		1


	//   ....[78]....
        /*05d0*/ 	.word	0x000056f0
        /*05d4*/ 	.word	0x000000cf
        /*05d8*/ 	.word	0x00000080
        /*05dc*/ 	.short	0x010a
        /*05de*/ 	.byte	0xff
	.zero		1


	//   ....[79]....
        /*05e0*/ 	.word	0x00006aa0
        /*05e4*/ 	.word	0x000000d2
        /*05e8*/ 	.word	0x00000030
        /*05ec*/ 	.short	0x010a
        /*05ee*/ 	.byte	0xff
	.zero		1


	//   ....[80]....
        /*05f0*/ 	.word	0x00006b70
        /*05f4*/ 	.word	0x000000d2
        /*05f8*/ 	.word	0x00000030
        /*05fc*/ 	.short	0x010a
        /*05fe*/ 	.byte	0xff
	.zero		1


	//   ....[81]....
        /*0600*/ 	.word	0x00006cb0
        /*0604*/ 	.word	0x00000003
        /*0608*/ 	.word	0x00000000
        /*060c*/ 	.short	0x0101
        /*060e*/ 	.byte	0xff
	.zero		1


	//   ....[82]....
        /*0610*/ 	.word	0x000071c0
        /*0614*/ 	.word	0x000000ff
        /*0618*/ 	.word	0x00000000
        /*061c*/ 	.short	0x0101
        /*061e*/ 	.byte	0x05
	.zero		1


	//   ....[83]....
        /*0620*/ 	.word	0x00008140
        /*0624*/ 	.word	0x00000003
        /*0628*/ 	.word	0x000000d0
        /*062c*/ 	.short	0x010a
        /*062e*/ 	.byte	0xff
	.zero		1


	//   ....[84]....
        /*0630*/ 	.word	0x000081a0
        /*0634*/ 	.word	0x00000002
        /*0638*/ 	.word	0x00000018
        /*063c*/ 	.short	0x010a
        /*063e*/ 	.byte	0xff
	.zero		1


	//   ....[85]....
        /*0640*/ 	.word	0x00008200
        /*0644*/ 	.word	0x00000002
        /*0648*/ 	.word	0x00000018
        /*064c*/ 	.short	0x010a
        /*064e*/ 	.byte	0xff
	.zero		1


	//   ....[86]....
        /*0650*/ 	.word	0x00008250
        /*0654*/ 	.word	0x00000002
        /*0658*/ 	.word	0x00000060
        /*065c*/ 	.short	0x010a
        /*065e*/ 	.byte	0xff
	.zero		1


	//   ....[87]....
        /*0660*/ 	.word	0x000082b0
        /*0664*/ 	.word	0x00000000
        /*0668*/ 	.word	0x00000000
        /*066c*/ 	.short	0x010a
        /*066e*/ 	.byte	0xff
	.zero		1


	//   ....[88]....
        /*0670*/ 	.word	0x00008310
        /*0674*/ 	.word	0x00000000
        /*0678*/ 	.word	0x00000000
        /*067c*/ 	.short	0x010a
        /*067e*/ 	.byte	0xff
	.zero		1


	//   ....[89]....
        /*0680*/ 	.word	0x00008360
        /*0684*/ 	.word	0x00000000
        /*0688*/ 	.word	0x000000c0
        /*068c*/ 	.short	0x010a
        /*068e*/ 	.byte	0xff
	.zero		1


	//   ....[90]....
        /*0690*/ 	.word	0x000083c0
        /*0694*/ 	.word	0x00000000
        /*0698*/ 	.word	0x00000070
        /*069c*/ 	.short	0x010a
        /*069e*/ 	.byte	0xff
	.zero		1


	//   ....[91]....
        /*06a0*/ 	.word	0x00008410
        /*06a4*/ 	.word	0x00000000
        /*06a8*/ 	.word	0x00000060
        /*06ac*/ 	.short	0x010a
        /*06ae*/ 	.byte	0xff
	.zero		1


	//   ....[92]....
        /*06b0*/ 	.word	0x00008470
        /*06b4*/ 	.word	0x00000000
        /*06b8*/ 	.word	0x00000070
        /*06bc*/ 	.short	0x010a
        /*06be*/ 	.byte	0xff
	.zero		1


	//   ....[93]....
        /*06c0*/ 	.word	0x000084c0
        /*06c4*/ 	.word	0x00000000
        /*06c8*/ 	.word	0x00000060
        /*06cc*/ 	.short	0x010a
        /*06ce*/ 	.byte	0xff
	.zero		1


	//   ....[94]....
        /*06d0*/ 	.word	0x00008520
        /*06d4*/ 	.word	0x00000003
        /*06d8*/ 	.word	0x000000a0
        /*06dc*/ 	.short	0x010a
        /*06de*/ 	.byte	0xff
	.zero		1


	//   ....[95]....
        /*06e0*/ 	.word	0x00008580
        /*06e4*/ 	.word	0x00000000
        /*06e8*/ 	.word	0x00000000
        /*06ec*/ 	.short	0x010a
        /*06ee*/ 	.byte	0xff
	.zero		1


	//   ....[96]....
        /*06f0*/ 	.word	0x000085e0
        /*06f4*/ 	.word	0x00000000
        /*06f8*/ 	.word	0x00000000
        /*06fc*/ 	.short	0x010a
        /*06fe*/ 	.byte	0xff
	.zero		1


	//   ....[97]....
        /*0700*/ 	.word	0x00008640
        /*0704*/ 	.word	0x00000000
        /*0708*/ 	.word	0x00000000
        /*070c*/ 	.short	0x010a
        /*070e*/ 	.byte	0xff
	.zero		1


	//   ....[98]....
        /*0710*/ 	.word	0x000086a0
        /*0714*/ 	.word	0x00000000
        /*0718*/ 	.word	0x00000000
        /*071c*/ 	.short	0x010a
        /*071e*/ 	.byte	0xff
	.zero		1


	//   ....[99]....
        /*0720*/ 	.word	0x00008700
        /*0724*/ 	.word	0x00000000
        /*0728*/ 	.word	0x00000000
        /*072c*/ 	.short	0x010a
        /*072e*/ 	.byte	0xff
	.zero		1


	//   ....[100]....
        /*0730*/ 	.word	0x00008750
        /*0734*/ 	.word	0x00000000
        /*0738*/ 	.word	0x00000060
        /*073c*/ 	.short	0x010a
        /*073e*/ 	.byte	0xff
	.zero		1


	//   ....[101]....
        /*0740*/ 	.word	0x000087b0
        /*0744*/ 	.word	0x00000000
        /*0748*/ 	.word	0x00000058
        /*074c*/ 	.short	0x010a
        /*074e*/ 	.byte	0xff
	.zero		1


	//   ....[102]....
        /*0750*/ 	.word	0x00008810
        /*0754*/ 	.word	0x00000003
        /*0758*/ 	.word	0x00000040
        /*075c*/ 	.short	0x010a
        /*075e*/ 	.byte	0xff
	.zero		1


	//   ....[103]....
        /*0760*/ 	.word	0x00008870
        /*0764*/ 	.word	0x00000003
        /*0768*/ 	.word	0x00000048
        /*076c*/ 	.short	0x010a
        /*076e*/ 	.byte	0xff
	.zero		1


	//   ....[104]....
        /*0770*/ 	.word	0x000088d0
        /*0774*/ 	.word	0x00000000
        /*0778*/ 	.word	0x00000040
        /*077c*/ 	.short	0x010a
        /*077e*/ 	.byte	0xff
	.zero		1


	//   ....[105]....
        /*0780*/ 	.word	0x00008920
        /*0784*/ 	.word	0x00000000
        /*0788*/ 	.word	0x00000060
        /*078c*/ 	.short	0x010a
        /*078e*/ 	.byte	0xff
	.zero		1


	//   ....[106]....
        /*0790*/ 	.word	0x00008970
        /*0794*/ 	.word	0x00000003
        /*0798*/ 	.word	0x00000030
        /*079c*/ 	.short	0x010a
        /*079e*/ 	.byte	0xff
	.zero		1


	//   ....[107]....
        /*07a0*/ 	.word	0x000089c0
        /*07a4*/ 	.word	0x000000cf
        /*07a8*/ 	.word	0x00000080
        /*07ac*/ 	.short	0x010a
        /*07ae*/ 	.byte	0xff
	.zero		1


	//   ....[108]....
        /*07b0*/ 	.word	0x00008a10
        /*07b4*/ 	.word	0x000000d2
        /*07b8*/ 	.word	0x00000030
        /*07bc*/ 	.short	0x010a
        /*07be*/ 	.byte	0xff
	.zero		1


	//----- nvinfo : EIATTR_NUM_MBARRIERS
	.align		4
.L_47:
        /*07c0*/ 	.byte	0x03, 0x38
        /*07c2*/ 	.short	0x001c


	//----- nvinfo : EIATTR_EXIT_INSTR_OFFSETS
	.align		4
        /*07c4*/ 	.byte	0x04, 0x1c
        /*07c6*/ 	.short	(.L_49 - .L_48)


	//   ....[0]....
.L_48:
        /*07c8*/ 	.word	0x000023f0


	//   ....[1]....
        /*07cc*/ 	.word	0x000028e0


	//   ....[2]....
        /*07d0*/ 	.word	0x00002940


	//   ....[3]....
        /*07d4*/ 	.word	0x00003840


	//   ....[4]....
        /*07d8*/ 	.word	0x00004550


	//   ....[5]....
        /*07dc*/ 	.word	0x00004590


	//   ....[6]....
        /*07e0*/ 	.word	0x00008130


	//----- nvinfo : EIATTR_MAX_THREADS
	.align		4
.L_49:
        /*07e4*/ 	.byte	0x04, 0x05
        /*07e6*/ 	.short	(.L_51 - .L_50)
.L_50:
        /*07e8*/ 	.word	0x00000100
        /*07ec*/ 	.word	0x00000001
        /*07f0*/ 	.word	0x00000001


	//----- nvinfo : EIATTR_CRS_STACK_SIZE
	.align		4
.L_51:
        /*07f4*/ 	.byte	0x04, 0x1e
        /*07f6*/ 	.short	(.L_53 - .L_52)
.L_52:
        /*07f8*/ 	.word	0x00000000


	//----- nvinfo : EIATTR_CBANK_PARAM_SIZE
	.align		4
.L_53:
        /*07fc*/ 	.byte	0x03, 0x19
        /*07fe*/ 	.short	0x0800


	//----- nvinfo : EIATTR_PARAM_CBANK
	.align		4
        /*0800*/ 	.byte	0x04, 0x0a
        /*0802*/ 	.short	(.L_55 - .L_54)
	.align		4
.L_54:
        /*0804*/ 	.word	index@(.nv.constant0._ZN7cutlass13device_kernelINS_4gemm6kernel13GemmUniversalIN4cute5tupleIJiiiiEEENS1_10collective13CollectiveMmaINS1_35MainloopSm100TmaUmmaWarpSpecializedILi3ELi2ELi4ENS5_IJNS4_1CILi1EEESB_SB_EEEEENS5_IJNSA_ILi128EEESE_SE_EEENS_12float_e4m3_tENS5_IJlSB_lEEESG_SH_NS4_8TiledMMAINS4_8MMA_AtomIJNS4_10MMA_TraitsINS4_19SM100_MMA_F8F6F4_SSEJSG_SG_fSE_SE_NS4_17integral_constantINS4_4UMMA5MajorELSO_0EEESP_NSM_INSN_7ScaleInELSQ_0EEESR_EEEEEENS4_6LayoutISC_NS5_IJNSA_ILi0EEESV_SV_EEEEENS5_IJNS4_10UnderscoreESY_SY_EEEEENS4_13SM90_TMA_LOADENS4_14ComposedLayoutINS4_7SwizzleILi3ELi4ELi3EEENS4_18smem_ptr_flag_bitsILi8EEENSU_INS5_IJNSA_ILi8EEESE_EEENS5_IJSE_SB_EEEEEEEvNS4_8identityES11_S1B_vS1C_EENS_8epilogue10collective18CollectiveEpilogueINS1E_23Sm100TmaWarpSpecializedILi2ELi2ELi64ELb0ELb0EEEJSF_NS5_IJNSU_ISE_SB_EENSU_INSA_ILi64EEESB_EEEEESG_SH_SG_SH_NS1E_6fusion15FusionCallbacksIS1I_NS1N_17LinearCombinationISG_fSG_fLNS_15FloatRoundStyleE2EEESF_S1M_JEEENS4_5SM1004TMEM4LOAD26SM100_TMEM_LOAD_32dp32b64xES11_NS12_INS13_ILi2ELi4ELi3EEES16_NSU_INS5_IJS17_S1K_EEENS5_IJS1K_SB_EEEEEEENS4_39AutoVectorizingCopyWithAssumedAlignmentILi128EEENS4_14SM90_TMA_STOREES21_S23_S23_EEEvvEEEEvNT_6ParamsE)
        /*0808*/ 	.short	0x0380
        /*080a*/ 	.short	0x0800


	//----- nvinfo : EIATTR_SW_WAR
	.align		4
.L_55:
        /*080c*/ 	.byte	0x04, 0x36
        /*080e*/ 	.short	(.L_57 - .L_56)
.L_56:
        /*0810*/ 	.word	0x00000008
.L_57:


//--------------------- .nv.callgraph             --------------------------
	.section	.nv.callgraph,"",@"SHT_CUDA_CALLGRAPH"
	.align	4
	.sectionentsize	8
	.align		4
        /*0000*/ 	.word	0x00000000
	.align		4
        /*0004*/ 	.word	0xffffffff
	.align		4
        /*0008*/ 	.word	index@(_ZN7cutlass13device_kernelINS_4gemm6kernel13GemmUniversalIN4cute5tupleIJiiiiEEENS1_10collective13CollectiveMmaINS1_35MainloopSm100TmaUmmaWarpSpecializedILi3ELi2ELi4ENS5_IJNS4_1CILi1EEESB_SB_EEEEENS5_IJNSA_ILi128EEESE_SE_EEENS_12float_e4m3_tENS5_IJlSB_lEEESG_SH_NS4_8TiledMMAINS4_8MMA_AtomIJNS4_10MMA_TraitsINS4_19SM100_MMA_F8F6F4_SSEJSG_SG_fSE_SE_NS4_17integral_constantINS4_4UMMA5MajorELSO_0EEESP_NSM_INSN_7ScaleInELSQ_0EEESR_EEEEEENS4_6LayoutISC_NS5_IJNSA_ILi0EEESV_SV_EEEEENS5_IJNS4_10UnderscoreESY_SY_EEEEENS4_13SM90_TMA_LOADENS4_14ComposedLayoutINS4_7SwizzleILi3ELi4ELi3EEENS4_18smem_ptr_flag_bitsILi8EEENSU_INS5_IJNSA_ILi8EEESE_EEENS5_IJSE_SB_EEEEEEEvNS4_8identityES11_S1B_vS1C_EENS_8epilogue10collective18CollectiveEpilogueINS1E_23Sm100TmaWarpSpecializedILi2ELi2ELi64ELb0ELb0EEEJSF_NS5_IJNSU_ISE_SB_EENSU_INSA_ILi64EEESB_EEEEESG_SH_SG_SH_NS1E_6fusion15FusionCallbacksIS1I_NS1N_17LinearCombinationISG_fSG_fLNS_15FloatRoundStyleE2EEESF_S1M_JEEENS4_5SM1004TMEM4LOAD26SM100_TMEM_LOAD_32dp32b64xES11_NS12_INS13_ILi2ELi4ELi3EEES16_NSU_INS5_IJS17_S1K_EEENS5_IJS1K_SB_EEEEEEENS4_39AutoVectorizingCopyWithAssumedAlignmentILi128EEENS4_14SM90_TMA_STOREES21_S23_S23_EEEvvEEEEvNT_6ParamsE)
	.align		4
        /*000c*/ 	.word	index@(__assertfail)
	.align		4
        /*0010*/ 	.word	0x00000000
	.align		4
        /*0014*/ 	.word	0xfffffffe
	.align		4
        /*0018*/ 	.word	0x00000000
	.align		4
        /*001c*/ 	.word	0xfffffffd
	.align		4
        /*0020*/ 	.word	0x00000000
	.align		4
        /*0024*/ 	.word	0xfffffffc


//--------------------- .nv.constant4             --------------------------
	.section	.nv.constant4,"a",@progbits
	.align	8
	.align		8
.nv.constant4:
        /*0000*/ 	.dword	__assertfail
	.align		8
        /*0008*/ 	.dword	__unnamed_1
	.align		8
        /*0010*/ 	.dword	__unnamed_2
	.align		8
        /*0018*/ 	.dword	_ZN40_INTERNAL_e00dca5c_4_k_cu_b52ce83c_353214cuda3std3__45__cpo5beginE
	.align		8
        /*0020*/ 	.dword	_ZN40_INTERNAL_e00dca5c_4_k_cu_b52ce83c_353214cuda3std3__45__cpo3endE
	.align		8
        /*0028*/ 	.dword	_ZN40_INTERNAL_e00dca5c_4_k_cu_b52ce83c_353214cuda3std3__45__cpo6cbeginE
	.align		8
        /*0030*/ 	.dword	_ZN40_INTERNAL_e00dca5c_4_k_cu_b52ce83c_353214cuda3std3__45__cpo4cendE
	.align		8
        /*0038*/ 	.dword	_ZN40_INTERNAL_e00dca5c_4_k_cu_b52ce83c_353214cuda3std3__442_GLOBAL__N__e00dca5c_4_k_cu_b52ce83c_353216ignoreE
	.align		8
        /*0040*/ 	.dword	_ZN40_INTERNAL_e00dca5c_4_k_cu_b52ce83c_353214cuda3std3__419piecewise_constructE
	.align		8
        /*0048*/ 	.dword	_ZN40_INTERNAL_e00dca5c_4_k_cu_b52ce83c_353214cuda3std3__48in_placeE
	.align		8
        /*0050*/ 	.dword	_ZN40_INTERNAL_e00dca5c_4_k_cu_b52ce83c_353214cuda3std6ranges3__45__cpo4swapE
	.align		8
        /*0058*/ 	.dword	_ZN40_INTERNAL_e00dca5c_4_k_cu_b52ce83c_353214cuda3std6ranges3__45__cpo9iter_moveE
	.align		8
        /*0060*/ 	.dword	_ZN40_INTERNAL_e00dca5c_4_k_cu_b52ce83c_353214cute7productE
	.align		8
        /*0068*/ 	.dword	_ZN40_INTERNAL_e00dca5c_4_k_cu_b52ce83c_353214cute1_E
	.align		8
        /*0070*/ 	.dword	$str$25
	.align		8
        /*0078*/ 	.dword	$str$26
	.align		8
        /*0080*/ 	.dword	$str$27
	.align		8
        /*0088*/ 	.dword	$str$28


//--------------------- .text._ZN7cutlass13device_kernelINS_4gemm6kernel13GemmUniversalIN4cute5tupleIJiiiiEEENS1_10collective13CollectiveMmaINS1_35MainloopSm100TmaUmmaWarpSpecializedILi3ELi2ELi4ENS5_IJNS4_1CILi1EEESB_SB_EEEEENS5_IJNSA_ILi128EEESE_SE_EEENS_12float_e4m3_tENS5_IJlSB_lEEESG_SH_NS4_8TiledMMAINS4_8MMA_AtomIJNS4_10MMA_TraitsINS4_19SM100_MMA_F8F6F4_SSEJSG_SG_fSE_SE_NS4_17integral_constantINS4_4UMMA5MajorELSO_0EEESP_NSM_INSN_7ScaleInELSQ_0EEESR_EEEEEENS4_6LayoutISC_NS5_IJNSA_ILi0EEESV_SV_EEEEENS5_IJNS4_10UnderscoreESY_SY_EEEEENS4_13SM90_TMA_LOADENS4_14ComposedLayoutINS4_7SwizzleILi3ELi4ELi3EEENS4_18smem_ptr_flag_bitsILi8EEENSU_INS5_IJNSA_ILi8EEESE_EEENS5_IJSE_SB_EEEEEEEvNS4_8identityES11_S1B_vS1C_EENS_8epilogue10collective18CollectiveEpilogueINS1E_23Sm100TmaWarpSpecializedILi2ELi2ELi64ELb0ELb0EEEJSF_NS5_IJNSU_ISE_SB_EENSU_INSA_ILi64EEESB_EEEEESG_SH_SG_SH_NS1E_6fusion15FusionCallbacksIS1I_NS1N_17LinearCombinationISG_fSG_fLNS_15FloatRoundStyleE2EEESF_S1M_JEEENS4_5SM1004TMEM4LOAD26SM100_TMEM_LOAD_32dp32b64xES11_NS12_INS13_ILi2ELi4ELi3EEES16_NSU_INS5_IJS17_S1K_EEENS5_IJS1K_SB_EEEEEEENS4_39AutoVectorizingCopyWithAssumedAlignmentILi128EEENS4_14SM90_TMA_STOREES21_S23_S23_EEEvvEEEEvNT_6ParamsE --------------------------
	.section	.text._ZN7cutlass13device_kernelINS_4gemm6kernel13GemmUniversalIN4cute5tupleIJiiiiEEENS1_10collective13CollectiveMmaINS1_35MainloopSm100TmaUmmaWarpSpecializedILi3ELi2ELi4ENS5_IJNS4_1CILi1EEESB_SB_EEEEENS5_IJNSA_ILi128EEESE_SE_EEENS_12float_e4m3_tENS5_IJlSB_lEEESG_SH_NS4_8TiledMMAINS4_8MMA_AtomIJNS4_10MMA_TraitsINS4_19SM100_MMA_F8F6F4_SSEJSG_SG_fSE_SE_NS4_17integral_constantINS4_4UMMA5MajorELSO_0EEESP_NSM_INSN_7ScaleInELSQ_0EEESR_EEEEEENS4_6LayoutISC_NS5_IJNSA_ILi0EEESV_SV_EEEEENS5_IJNS4_10UnderscoreESY_SY_EEEEENS4_13SM90_TMA_LOADENS4_14ComposedLayoutINS4_7SwizzleILi3ELi4ELi3EEENS4_18smem_ptr_flag_bitsILi8EEENSU_INS5_IJNSA_ILi8EEESE_EEENS5_IJSE_SB_EEEEEEEvNS4_8identityES11_S1B_vS1C_EENS_8epilogue10collective18CollectiveEpilogueINS1E_23Sm100TmaWarpSpecializedILi2ELi2ELi64ELb0ELb0EEEJSF_NS5_IJNSU_ISE_SB_EENSU_INSA_ILi64EEESB_EEEEESG_SH_SG_SH_NS1E_6fusion15FusionCallbacksIS1I_NS1N_17LinearCombinationISG_fSG_fLNS_15FloatRoundStyleE2EEESF_S1M_JEEENS4_5SM1004TMEM4LOAD26SM100_TMEM_LOAD_32dp32b64xES11_NS12_INS13_ILi2ELi4ELi3EEES16_NSU_INS5_IJS17_S1K_EEENS5_IJS1K_SB_EEEEEEENS4_39AutoVectorizingCopyWithAssumedAlignmentILi128EEENS4_14SM90_TMA_STOREES21_S23_S23_EEEvvEEEEvNT_6ParamsE,"ax",@progbits
	.align	128
.text._ZN7cutlass13device_kernelINS_4gemm6kernel13GemmUniversalIN4cute5tupleIJiiiiEEENS1_10collective13CollectiveMmaINS1_35MainloopSm100TmaUmmaWarpSpecializedILi3ELi2ELi4ENS5_IJNS4_1CILi1EEESB_SB_EEEEENS5_IJNSA_ILi128EEESE_SE_EEENS_12float_e4m3_tENS5_IJlSB_lEEESG_SH_NS4_8TiledMMAINS4_8MMA_AtomIJNS4_10MMA_TraitsINS4_19SM100_MMA_F8F6F4_SSEJSG_SG_fSE_SE_NS4_17integral_constantINS4_4UMMA5MajorELSO_0EEESP_NSM_INSN_7ScaleInELSQ_0EEESR_EEEEEENS4_6LayoutISC_NS5_IJNSA_ILi0EEESV_SV_EEEEENS5_IJNS4_10UnderscoreESY_SY_EEEEENS4_13SM90_TMA_LOADENS4_14ComposedLayoutINS4_7SwizzleILi3ELi4ELi3EEENS4_18smem_ptr_flag_bitsILi8EEENSU_INS5_IJNSA_ILi8EEESE_EEENS5_IJSE_SB_EEEEEEEvNS4_8identityES11_S1B_vS1C_EENS_8epilogue10collective18CollectiveEpilogueINS1E_23Sm100TmaWarpSpecializedILi2ELi2ELi64ELb0ELb0EEEJSF_NS5_IJNSU_ISE_SB_EENSU_INSA_ILi64EEESB_EEEEESG_SH_SG_SH_NS1E_6fusion15FusionCallbacksIS1I_NS1N_17LinearCombinationISG_fSG_fLNS_15FloatRoundStyleE2EEESF_S1M_JEEENS4_5SM1004TMEM4LOAD26SM100_TMEM_LOAD_32dp32b64xES11_NS12_INS13_ILi2ELi4ELi3EEES16_NSU_INS5_IJS17_S1K_EEENS5_IJS1K_SB_EEEEEEENS4_39AutoVectorizingCopyWithAssumedAlignmentILi128EEENS4_14SM90_TMA_STOREES21_S23_S23_EEEvvEEEEvNT_6ParamsE:
        .type           _ZN7cutlass13device_kernelINS_4gemm6kernel13GemmUniversalIN4cute5tupleIJiiiiEEENS1_10collective13CollectiveMmaINS1_35MainloopSm100TmaUmmaWarpSpecializedILi3ELi2ELi4ENS5_IJNS4_1CILi1EEESB_SB_EEEEENS5_IJNSA_ILi128EEESE_SE_EEENS_12float_e4m3_tENS5_IJlSB_lEEESG_SH_NS4_8TiledMMAINS4_8MMA_AtomIJNS4_10MMA_TraitsINS4_19SM100_MMA_F8F6F4_SSEJSG_SG_fSE_SE_NS4_17integral_constantINS4_4UMMA5MajorELSO_0EEESP_NSM_INSN_7ScaleInELSQ_0EEESR_EEEEEENS4_6LayoutISC_NS5_IJNSA_ILi0EEESV_SV_EEEEENS5_IJNS4_10UnderscoreESY_SY_EEEEENS4_13SM90_TMA_LOADENS4_14ComposedLayoutINS4_7SwizzleILi3ELi4ELi3EEENS4_18smem_ptr_flag_bitsILi8EEENSU_INS5_IJNSA_ILi8EEESE_EEENS5_IJSE_SB_EEEEEEEvNS4_8identityES11_S1B_vS1C_EENS_8epilogue10collective18CollectiveEpilogueINS1E_23Sm100TmaWarpSpecializedILi2ELi2ELi64ELb0ELb0EEEJSF_NS5_IJNSU_ISE_SB_EENSU_INSA_ILi64EEESB_EEEEESG_SH_SG_SH_NS1E_6fusion15FusionCallbacksIS1I_NS1N_17LinearCombinationISG_fSG_fLNS_15FloatRoundStyleE2EEESF_S1M_JEEENS4_5SM1004TMEM4LOAD26SM100_TMEM_LOAD_32dp32b64xES11_NS12_INS13_ILi2ELi4ELi3EEES16_NSU_INS5_IJS17_S1K_EEENS5_IJS1K_SB_EEEEEEENS4_39AutoVectorizingCopyWithAssumedAlignmentILi128EEENS4_14SM90_TMA_STOREES21_S23_S23_EEEvvEEEEvNT_6ParamsE,@function
        .size           _ZN7cutlass13device_kernelINS_4gemm6kernel13GemmUniversalIN4cute5tupleIJiiiiEEENS1_10collective13CollectiveMmaINS1_35MainloopSm100TmaUmmaWarpSpecializedILi3ELi2ELi4ENS5_IJNS4_1CILi1EEESB_SB_EEEEENS5_IJNSA_ILi128EEESE_SE_EEENS_12float_e4m3_tENS5_IJlSB_lEEESG_SH_NS4_8TiledMMAINS4_8MMA_AtomIJNS4_10MMA_TraitsINS4_19SM100_MMA_F8F6F4_SSEJSG_SG_fSE_SE_NS4_17integral_constantINS4_4UMMA5MajorELSO_0EEESP_NSM_INSN_7ScaleInELSQ_0EEESR_EEEEEENS4_6LayoutISC_NS5_IJNSA_ILi0EEESV_SV_EEEEENS5_IJNS4_10UnderscoreESY_SY_EEEEENS4_13SM90_TMA_LOADENS4_14ComposedLayoutINS4_7SwizzleILi3ELi4ELi3EEENS4_18smem_ptr_flag_bitsILi8EEENSU_INS5_IJNSA_ILi8EEESE_EEENS5_IJSE_SB_EEEEEEEvNS4_8identityES11_S1B_vS1C_EENS_8epilogue10collective18CollectiveEpilogueINS1E_23Sm100TmaWarpSpecializedILi2ELi2ELi64ELb0ELb0EEEJSF_NS5_IJNSU_ISE_SB_EENSU_INSA_ILi64EEESB_EEEEESG_SH_SG_SH_NS1E_6fusion15FusionCallbacksIS1I_NS1N_17LinearCombinationISG_fSG_fLNS_15FloatRoundStyleE2EEESF_S1M_JEEENS4_5SM1004TMEM4LOAD26SM100_TMEM_LOAD_32dp32b64xES11_NS12_INS13_ILi2ELi4ELi3EEES16_NSU_INS5_IJS17_S1K_EEENS5_IJS1K_SB_EEEEEEENS4_39AutoVectorizingCopyWithAssumedAlignmentILi128EEENS4_14SM90_TMA_STOREES21_S23_S23_EEEvvEEEEvNT_6ParamsE,(.L_x_140 - _ZN7cutlass13device_kernelINS_4gemm6kernel13GemmUniversalIN4cute5tupleIJiiiiEEENS1_10collective13CollectiveMmaINS1_35MainloopSm100TmaUmmaWarpSpecializedILi3ELi2ELi4ENS5_IJNS4_1CILi1EEESB_SB_EEEEENS5_IJNSA_ILi128EEESE_SE_EEENS_12float_e4m3_tENS5_IJlSB_lEEESG_SH_NS4_8TiledMMAINS4_8MMA_AtomIJNS4_10MMA_TraitsINS4_19SM100_MMA_F8F6F4_SSEJSG_SG_fSE_SE_NS4_17integral_constantINS4_4UMMA5MajorELSO_0EEESP_NSM_INSN_7ScaleInELSQ_0EEESR_EEEEEENS4_6LayoutISC_NS5_IJNSA_ILi0EEESV_SV_EEEEENS5_IJNS4_10UnderscoreESY_SY_EEEEENS4_13SM90_TMA_LOADENS4_14ComposedLayoutINS4_7SwizzleILi3ELi4ELi3EEENS4_18smem_ptr_flag_bitsILi8EEENSU_INS5_IJNSA_ILi8EEESE_EEENS5_IJSE_SB_EEEEEEEvNS4_8identityES11_S1B_vS1C_EENS_8epilogue10collective18CollectiveEpilogueINS1E_23Sm100TmaWarpSpecializedILi2ELi2ELi64ELb0ELb0EEEJSF_NS5_IJNSU_ISE_SB_EENSU_INSA_ILi64EEESB_EEEEESG_SH_SG_SH_NS1E_6fusion15FusionCallbacksIS1I_NS1N_17LinearCombinationISG_fSG_fLNS_15FloatRoundStyleE2EEESF_S1M_JEEENS4_5SM1004TMEM4LOAD26SM100_TMEM_LOAD_32dp32b64xES11_NS12_INS13_ILi2ELi4ELi3EEES16_NSU_INS5_IJS17_S1K_EEENS5_IJS1K_SB_EEEEEEENS4_39AutoVectorizingCopyWithAssumedAlignmentILi128EEENS4_14SM90_TMA_STOREES21_S23_S23_EEEvvEEEEvNT_6ParamsE)
        .other          _ZN7cutlass13device_kernelINS_4gemm6kernel13GemmUniversalIN4cute5tupleIJiiiiEEENS1_10collective13CollectiveMmaINS1_35MainloopSm100TmaUmmaWarpSpecializedILi3ELi2ELi4ENS5_IJNS4_1CILi1EEESB_SB_EEEEENS5_IJNSA_ILi128EEESE_SE_EEENS_12float_e4m3_tENS5_IJlSB_lEEESG_SH_NS4_8TiledMMAINS4_8MMA_AtomIJNS4_10MMA_TraitsINS4_19SM100_MMA_F8F6F4_SSEJSG_SG_fSE_SE_NS4_17integral_constantINS4_4UMMA5MajorELSO_0EEESP_NSM_INSN_7ScaleInELSQ_0EEESR_EEEEEENS4_6LayoutISC_NS5_IJNSA_ILi0EEESV_SV_EEEEENS5_IJNS4_10UnderscoreESY_SY_EEEEENS4_13SM90_TMA_LOADENS4_14ComposedLayoutINS4_7SwizzleILi3ELi4ELi3EEENS4_18smem_ptr_flag_bitsILi8EEENSU_INS5_IJNSA_ILi8EEESE_EEENS5_IJSE_SB_EEEEEEEvNS4_8identityES11_S1B_vS1C_EENS_8epilogue10collective18CollectiveEpilogueINS1E_23Sm100TmaWarpSpecializedILi2ELi2ELi64ELb0ELb0EEEJSF_NS5_IJNSU_ISE_SB_EENSU_INSA_ILi64EEESB_EEEEESG_SH_SG_SH_NS1E_6fusion15FusionCallbacksIS1I_NS1N_17LinearCombinationISG_fSG_fLNS_15FloatRoundStyleE2EEESF_S1M_JEEENS4_5SM1004TMEM4LOAD26SM100_TMEM_LOAD_32dp32b64xES11_NS12_INS13_ILi2ELi4ELi3EEES16_NSU_INS5_IJS17_S1K_EEENS5_IJS1K_SB_EEEEEEENS4_39AutoVectorizingCopyWithAssumedAlignmentILi128EEENS4_14SM90_TMA_STOREES21_S23_S23_EEEvvEEEEvNT_6ParamsE,@"STO_CUDA_ENTRY STV_DEFAULT"
_ZN7cutlass13device_kernelINS_4gemm6kernel13GemmUniversalIN4cute5tupleIJiiiiEEENS1_10collective13CollectiveMmaINS1_35MainloopSm100TmaUmmaWarpSpecializedILi3ELi2ELi4ENS5_IJNS4_1CILi1EEESB_SB_EEEEENS5_IJNSA_ILi128EEESE_SE_EEENS_12float_e4m3_tENS5_IJlSB_lEEESG_SH_NS4_8TiledMMAINS4_8MMA_AtomIJNS4_10MMA_TraitsINS4_19SM100_MMA_F8F6F4_SSEJSG_SG_fSE_SE_NS4_17integral_constantINS4_4UMMA5MajorELSO_0EEESP_NSM_INSN_7ScaleInELSQ_0EEESR_EEEEEENS4_6LayoutISC_NS5_IJNSA_ILi0EEESV_SV_EEEEENS5_IJNS4_10UnderscoreESY_SY_EEEEENS4_13SM90_TMA_LOADENS4_14ComposedLayoutINS4_7SwizzleILi3ELi4ELi3EEENS4_18smem_ptr_flag_bitsILi8EEENSU_INS5_IJNSA_ILi8EEESE_EEENS5_IJSE_SB_EEEEEEEvNS4_8identityES11_S1B_vS1C_EENS_8epilogue10collective18CollectiveEpilogueINS1E_23Sm100TmaWarpSpecializedILi2ELi2ELi64ELb0ELb0EEEJSF_NS5_IJNSU_ISE_SB_EENSU_INSA_ILi64EEESB_EEEEESG_SH_SG_SH_NS1E_6fusion15FusionCallbacksIS1I_NS1N_17LinearCombinationISG_fSG_fLNS_15FloatRoundStyleE2EEESF_S1M_JEEENS4_5SM1004TMEM4LOAD26SM100_TMEM_LOAD_32dp32b64xES11_NS12_INS13_ILi2ELi4ELi3EEES16_NSU_INS5_IJS17_S1K_EEENS5_IJS1K_SB_EEEEEEENS4_39AutoVectorizingCopyWithAssumedAlignmentILi128EEENS4_14SM90_TMA_STOREES21_S23_S23_EEEvvEEEEvNT_6ParamsE:
[----:B------:R-:W1:Y:S01]  /*0000*/  LDC R1, c[0x0][0x37c] ;  /* 0x0000df00ff017b82 */ /* 0x000e620000000800 */
[----:B------:R-:W2:Y:S01]  /*0010*/  S2R R189, SR_TID.X ;  /* 0x0000000000bd7919 */ /* 0x000ea20000002100 */
[----:B------:R-:W3:Y:S01]  /*0020*/  LDCU.64 UR4, c[0x0][0x890] ;  /* 0x00011200ff0477ac */ /* 0x000ee20008000a00 */
[----:B------:R-:W-:Y:S02]  /*0030*/  PRMT R171, RZ, 0x7610, R171 ;  /* 0x00007610ffab7816 */ /* 0x000fe400000000ab */
[----:B------:R-:W-:Y:S01]  /*0040*/  ELECT P5, URZ, PT ;  /* 0x0000000000ff782f */ /* 0x000fe200038a0000 */
[----:B------:R-:W4:Y:S01]  /*0050*/  LDCU.64 UR46, c[0x0][0x358] ;  /* 0x00006b00ff2e77ac */ /* 0x000f220008000a00 */
[----:B---3--:R-:W-:-:S04]  /*0060*/  UISETP.NE.U32.AND UP0, UPT, UR4, URZ, UPT ;  /* 0x000000ff0400728c */ /* 0x008fc8000bf05070 */
[----:B------:R-:W-:Y:S01]  /*0070*/  UISETP.NE.AND.EX UP0, UPT, UR5, URZ, UPT, UP0 ;  /* 0x000000ff0500728c */ /* 0x000fe2000bf05300 */
[----:B--2---:R-:W-:-:S05]  /*0080*/  SHF.R.U32.HI R173, RZ, 0x5, R189 ;  /* 0x00000005ffad7819 */ /* 0x004fca00000116bd */
[----:B------:R-:W2:Y:S02]  /*0090*/  SHFL.IDX PT, R0, R173, RZ, 0x1f ;  /* 0x00001fffad007589 */ /* 0x000ea400000e0000 */
[----:B--2---:R-:W-:Y:S01]  /*00a0*/  R2UR UR8, R0 ;  /* 0x00000000000872ca */ /* 0x004fe200000e0000 */
[----:B-1--4-:R-:W-:-:S14]  /*00b0*/  BRA.U UP0, `(.L_x_0) ;  /* 0x00000001002c7547 */ /* 0x012fdc000b800000 */
[----:B------:R-:W1:Y:S02]  /*00c0*/  LDCU.64 UR6, c[0x0][0x888] ;  /* 0x00011100ff0677ac */ /* 0x000e640008000a00 */
[----:B-1----:R-:W-:-:S04]  /*00d0*/  UISETP.NE.U32.AND UP0, UPT, UR6, URZ, UPT ;  /* 0x000000ff0600728c */ /* 0x002fc8000bf05070 */
[----:B------:R-:W-:-:S09]  /*00e0*/  UISETP.NE.AND.EX UP0, UPT, UR7, URZ, UPT, UP0 ;  /* 0x000000ff0700728c */ /* 0x000fd2000bf05300 */
[----:B------:R-:W-:Y:S05]  /*00f0*/  BRA.U !UP0, `(.L_x_1) ;  /* 0x0000000108107547 */ /* 0x000fea000b800000 */
[----:B------:R-:W1:Y:S02]  /*0100*/  LDC.64 R2, c[0x0][0x888] ;  /* 0x00022200ff027b82 */ /* 0x000e640000000a00 */
[----:B-1----:R1:W5:Y:S01]  /*0110*/  LDG.E R81, desc[UR46][R2.64] ;  /* 0x0000002e02517981 */ /* 0x002362000c1e1900 */
[----:B------:R-:W-:Y:S01]  /*0120*/  HFMA2 R171, -RZ, RZ, 0, 5.9604644775390625e-08 ;  /* 0x00000001ffab7431 */ /* 0x000fe200000001ff */
[----:B------:R-:W-:Y:S05]  /*0130*/  BRA `(.L_x_0) ;  /* 0x00000000000c7947 */ /* 0x000fea0003800000 */
.L_x_1:
[----:B------:R-:W1:Y:S01]  /*0140*/  LDCU UR6, c[0x0][0x880] ;  /* 0x00011000ff0677ac */ /* 0x000e620008000800 */
[----:B------:R-:W-:Y:S01]  /*0150*/  HFMA2 R171, -RZ, RZ, 0, 5.9604644775390625e-08 ;  /* 0x00000001ffab7431 */ /* 0x000fe200000001ff */
[----:B-1----:R-:W-:-:S07]  /*0160*/  MOV R81, UR6 ;  /* 0x0000000600517c02 */ /* 0x002fce0008000f00 */
.L_x_0:
[----:B------:R-:W2:Y:S02]  /*0170*/  LDCU.64 UR6, c[0x0][0x8b0] ;  /* 0x00011600ff0677ac */ /* 0x000ea40008000a00 */
[----:B--2---:R-:W-:-:S04]  /*0180*/  UISETP.NE.U32.AND UP0, UPT, UR6, URZ, UPT ;  /* 0x000000ff0600728c */ /* 0x004fc8000bf05070 */
[----:B------:R-:W-:-:S09]  /*0190*/  UISETP.NE.AND.EX UP0, UPT, UR7, URZ, UPT, UP0 ;  /* 0x000000ff0700728c */ /* 0x000fd2000bf05300 */
[----:B------:R-:W-:Y:S05]  /*01a0*/  BRA.U UP0, `(.L_x_2) ;  /* 0x0000000100247547 */ /* 0x000fea000b800000 */
[----:B------:R-:W2:Y:S02]  /*01b0*/  LDCU.64 UR6, c[0x0][0x8a8] ;  /* 0x00011500ff0677ac */ /* 0x000ea40008000a00 */
[----:B--2---:R-:W-:-:S04]  /*01c0*/  UISETP.NE.U32.AND UP0, UPT, UR6, URZ, UPT ;  /* 0x000000ff0600728c */ /* 0x004fc8000bf05070 */
[----:B------:R-:W-:-:S09]  /*01d0*/  UISETP.NE.AND.EX UP0, UPT, UR7, URZ, UPT, UP0 ;  /* 0x000000ff0700728c */ /* 0x000fd2000bf05300 */
[----:B------:R-:W-:Y:S05]  /*01e0*/  BRA.U !UP0, `(.L_x_3) ;  /* 0x00000001080c7547 */ /* 0x000fea000b800000 */
[----:B------:R-:W2:Y:S02]  /*01f0*/  LDC.64 R78, c[0x0][0x8a8] ;  /* 0x00022a00ff4e7b82 */ /* 0x000ea40000000a00 */
[----:B--2---:R2:W5:Y:S01]  /*0200*/  LDG.E R78, desc[UR46][R78.64] ;  /* 0x0000002e4e4e7981 */ /* 0x004562000c1e1900 */
[----:B------:R-:W-:Y:S05]  /*0210*/  BRA `(.L_x_2) ;  /* 0x0000000000087947 */ /* 0x000fea0003800000 */
.L_x_3:
[----:B------:R-:W2:Y:S02]  /*0220*/  LDCU UR6, c[0x0][0x8a0] ;  /* 0x00011400ff0677ac */ /* 0x000ea40008000800 */
[----:B--2---:R-:W-:Y:S02]  /*0230*/  MOV R78, UR6 ;  /* 0x00000006004e7c02 */ /* 0x004fe40008000f00 */
.L_x_2:
[----:B------:R-:W-:Y:S01]  /*0240*/  IMAD.U32 R0, RZ, RZ, UR8 ;  /* 0x00000008ff007e24 */ /* 0x000fe2000f8e00ff */
[----:B------:R-:W-:Y:S04]  /*0250*/  BSSY.RECONVERGENT B0, `(.L_x_4) ;  /* 0x000000c000007945 */ /* 0x000fe80003800200 */
[C---:B------:R-:W-:Y:S02]  /*0260*/  ISETP.NE.OR P1, PT, R0.reuse, 0x1, !P5 ;  /* 0x000000010000780c */ /* 0x040fe40006f25670 */
[----:B------:R-:W-:-:S11]  /*0270*/  ISETP.NE.OR P0, PT, R0, 0x3, !P5 ;  /* 0x000000030000780c */ /* 0x000fd60006f05670 */
[----:B------:R-:W-:Y:S05]  /*0280*/  @P1 BRA `(.L_x_5) ;  /* 0x0000000000201947 */ /* 0x000fea0003800000 */
[----:B------:R-:W3:Y:S02]  /*0290*/  LDCU.64 UR6, c[0x0][0x348] ;  /* 0x00006900ff0677ac */ /* 0x000ee40008000a00 */
[----:B---3--:R-:W-:Y:S02]  /*02a0*/  UIADD3 UR10, UP1, UPT, UR6, 0x80, URZ ;  /* 0x00000080060a7890 */ /* 0x008fe4000ff3e0ff */
[----:B------:R-:W-:Y:S02]  /*02b0*/  UIADD3 UR6, UP0, UPT, UR6, 0x180, URZ ;  /* 0x0000018006067890 */ /* 0x000fe4000ff1e0ff */
[----:B------:R-:W-:Y:S02]  /*02c0*/  UIADD3.X UR11, UPT, UPT, URZ, UR7, URZ, UP1, !UPT ;  /* 0x00000007ff0b7290 */ /* 0x000fe40008ffe4ff */
[----:B------:R-:W-:-:S07]  /*02d0*/  UIADD3.X UR7, UPT, UPT, URZ, UR7, URZ, UP0, !UPT ;  /* 0x00000007ff077290 */ /* 0x000fce00087fe4ff */
[----:B------:R3:W-:Y:S02]  /*02e0*/  UTMACCTL.PF [UR10] ;  /* 0x000000000a0079b9 */ /* 0x0007e40008040000 */
[----:B------:R3:W-:Y:S02]  /*02f0*/  UTMACCTL.PF [UR6] ;  /* 0x00000000060079b9 */ /* 0x0007e40008040000 */
[----:B---3--:R-:W-:Y:S01]  /*0300*/  NOP ;  /* 0x0000000000007918 */ /* 0x008fe20000000000 */
.L_x_5:
[----:B------:R-:W-:Y:S05]  /*0310*/  BSYNC.RECONVERGENT B0 ;  /* 0x0000000000007941 */ /* 0x000fea0003800200 */
.L_x_4:
[----:B------:R-:W-:Y:S04]  /*0320*/  BSSY.RECONVERGENT B0, `(.L_x_6) ;  /* 0x000000a000007945 */ /* 0x000fe80003800200 */
        /* <DEDUP_REMOVED lines=9> */
.L_x_7:
[----:B------:R-:W-:Y:S05]  /*03c0*/  BSYNC.RECONVERGENT B0 ;  /* 0x0000000000007941 */ /* 0x000fea0003800200 */
.L_x_6:
[----:B------:R-:W3:Y:S01]  /*03d0*/  LDCU.64 UR6, c[0x0][0x888] ;  /* 0x00011100ff0677ac */ /* 0x000ee20008000a00 */
[----:B------:R-:W-:Y:S02]  /*03e0*/  UISETP.EQ.U32.AND UP1, UPT, UR4, URZ, UPT ;  /* 0x000000ff0400728c */ /* 0x000fe4000bf22070 */
[----:B------:R-:W-:Y:S02]  /*03f0*/  UPLOP3.LUT UP2, UPT, UPT, UPT, UPT, 0x80, 0x8 ;  /* 0x000000000008789c */ /* 0x000fe40003f4f070 */
[----:B---3--:R-:W-:-:S04]  /*0400*/  UISETP.NE.U32.AND UP0, UPT, UR6, URZ, UPT ;  /* 0x000000ff0600728c */ /* 0x008fc8000bf05070 */
[----:B------:R-:W-:-:S04]  /*0410*/  UISETP.NE.AND.EX UP0, UPT, UR7, URZ, UPT, UP0 ;  /* 0x000000ff0700728c */ /* 0x000fc8000bf05300 */
[----:B------:R-:W-:-:S04]  /*0420*/  UISETP.EQ.OR.EX UP3, UPT, UR5, URZ, !UP0, UP1 ;  /* 0x000000ff0500728c */ /* 0x000fc8000c762710 */
[----:B------:R-:W-:-:S05]  /*0430*/  UP2UR UR50, UPR, URZ, 0x8 ;  /* 0x00000008ff327883 */ /* 0x000fca0008000000 */
[----:B------:R-:W-:Y:S07]  /*0440*/  BRA.U !UP3, `(.L_x_8) ;  /* 0x000000010b207547 */ /* 0x000fee000b800000 */
[----:B------:R-:W-:Y:S01]  /*0450*/  UISETP.NE.U32.AND UP2, UPT, UR4, URZ, UPT ;  /* 0x000000ff0400728c */ /* 0x000fe2000bf45070 */
[----:B-----5:R-:W-:Y:S01]  /*0460*/  FSETP.NEU.AND P0, PT, R81, RZ, PT ;  /* 0x000000ff5100720b */ /* 0x020fe20003f0d000 */
[----:B------:R-:W-:Y:S02]  /*0470*/  USEL UR4, URZ, 0xffffffff, UP0 ;  /* 0xffffffffff047887 */ /* 0x000fe40008000000 */
[----:B------:R-:W-:-:S10]  /*0480*/  UISETP.NE.AND.EX UP2, UPT, UR5, URZ, UPT, UP2 ;  /* 0x000000ff0500728c */ /* 0x000fd4000bf45320 */
[----:B------:R-:W-:Y:S01]  /*0490*/  VOTEU.ANY UP1, P0 ;  /* 0x0000000000ff7886 */ /* 0x000fe20000020100 */
[----:B------:R-:W-:-:S04]  /*04a0*/  @!UP2 USEL UR4, URZ, 0xffffffff, UP1 ;  /* 0xffffffffff04a887 */ /* 0x000fc80008800000 */
[----:B------:R-:W-:-:S04]  /*04b0*/  ULOP3.LUT UR4, UR4, 0x1, URZ, 0xc0, !UPT ;  /* 0x0000000104047892 */ /* 0x000fc8000f8ec0ff */
[----:B------:R-:W-:-:S11]  /*04c0*/  UISETP.NE.U32.AND UP2, UPT, UR4, 0x1, UPT ;  /* 0x000000010400788c */ /* 0x000fd6000bf45070 */
.L_x_8:
[----:B-1----:R-:W1:Y:S01]  /*04d0*/  SHFL.IDX PT, R2, R173, RZ, 0x1f ;  /* 0x00001fffad027589 */ /* 0x002e6200000e0000 */
[----:B------:R-:W-:-:S04]  /*04e0*/  UISETP.NE.AND UP1, UPT, UR8, 0x2, UPT ;  /* 0x000000020800788c */ /* 0x000fc8000bf25270 */
[----:B------:R-:W-:Y:S01]  /*04f0*/  USEL UR6, URZ, 0x1, UP1 ;  /* 0x00000001ff067887 */ /* 0x000fe20008800000 */
[----:B-1----:R-:W-:-:S13]  /*0500*/  ISETP.NE.AND P0, PT, R2, RZ, PT ;  /* 0x000000ff0200720c */ /* 0x002fda0003f05270 */
[----:B------:R-:W-:Y:S05]  /*0510*/  @P0 BRA `(.L_x_9) ;  /* 0x0000000000400947 */ /* 0x000fea0003800000 */
[----:B------:R-:W1:Y:S01]  /*0520*/  S2UR UR5, SR_CgaCtaId ;  /* 0x00000000000579c3 */ /* 0x000e620000008800 */
[----:B------:R-:W-:Y:S01]  /*0530*/  UMOV UR7, 0x400 ;  /* 0x0000040000077882 */ /* 0x000fe20000000000 */
[----:B------:R-:W-:Y:S01]  /*0540*/  UMOV UR4, 0x1 ;  /* 0x0000000100047882 */ /* 0x000fe20000000000 */
[----:B------:R-:W-:Y:S01]  /*0550*/  ELECT P0, URZ, PT ;  /* 0x0000000000ff782f */ /* 0x000fe20003800000 */
[----:B------:R-:W-:-:S04]  /*0560*/  UIADD3 UR10, UPT, UPT, -UR4, 0x100000, URZ ;  /* 0x00100000040a7890 */ /* 0x000fc8000fffe1ff */
[----:B------:R-:W-:Y:S02]  /*0570*/  USHF.L.U32 UR11, UR10, 0xb, URZ ;  /* 0x0000000b0a0b7899 */ /* 0x000fe400080006ff */
[----:B------:R-:W-:Y:S02]  /*0580*/  USHF.L.U32 UR10, UR10, 0x1, URZ ;  /* 0x000000010a0a7899 */ /* 0x000fe400080006ff */
[----:B-1----:R-:W-:Y:S01]  /*0590*/  ULEA UR5, UR5, UR7, 0x18 ;  /* 0x0000000705057291 */ /* 0x002fe2000f8ec0ff */
[----:B------:R-:W1:Y:S11]  /*05a0*/  FENCE.VIEW.ASYNC.S ;  /* 0x00000000000073c6 */ /* 0x000e760000000000 */
[----:B-1----:R1:W3:Y:S01]  /*05b0*/  SYNCS.EXCH.64 URZ, [UR5], UR10 ;  /* 0x0000000a05ff75b2 */ /* 0x0022e20008000100 */
[----:B------:R1:W4:Y:S01]  /*05c0*/  SYNCS.EXCH.64 URZ, [UR5+0x18], UR10 ;  /* 0x0000180a05ff75b2 */ /* 0x0003220008000100 */
[----:B------:R1:W1:Y:S01]  /*05d0*/  SYNCS.EXCH.64 URZ, [UR5+0x8], UR10 ;  /* 0x0000080a05ff75b2 */ /* 0x0002620008000100 */
[----:B------:R1:W1:Y:S01]  /*05e0*/  SYNCS.EXCH.64 URZ, [UR5+0x20], UR10 ;  /* 0x0000200a05ff75b2 */ /* 0x0002620008000100 */
[----:B------:R1:W1:Y:S01]  /*05f0*/  SYNCS.EXCH.64 URZ, [UR5+0x10], UR10 ;  /* 0x0000100a05ff75b2 */ /* 0x0002620008000100 */
[----:B------:R1:W1:Y:S01]  /*0600*/  SYNCS.EXCH.64 URZ, [UR5+0x28], UR10 ;  /* 0x0000280a05ff75b2 */ /* 0x0002620008000100 */
[----:B------:R-:W-:Y:S01]  /*0610*/  NOP ;  /* 0x0000000000007918 */ /* 0x000fe20000000000 */
.L_x_9:
[----:B------:R-:W2:Y:S01]  /*0620*/  SHFL.IDX PT, R2, R173, RZ, 0x1f ;  /* 0x00001fffad027589 */ /* 0x000ea200000e0000 */
[----:B------:R-:W-:Y:S01]  /*0630*/  NOP ;  /* 0x0000000000007918 */ /* 0x000fe20000000000 */
[----:B--2---:R-:W-:-:S13]  /*0640*/  ISETP.NE.AND P0, PT, R2, 0x1, PT ;  /* 0x000000010200780c */ /* 0x004fda0003f05270 */
[----:B------:R-:W-:Y:S05]  /*0650*/  @P0 BRA `(.L_x_10) ;  /* 0x0000000000480947 */ /* 0x000fea0003800000 */
[----:B------:R-:W2:Y:S01]  /*0660*/  S2UR UR7, SR_CgaCtaId ;  /* 0x00000000000779c3 */ /* 0x000ea20000008800 */
[----:B------:R-:W-:Y:S01]  /*0670*/  UMOV UR9, 0x400 ;  /* 0x0000040000097882 */ /* 0x000fe20000000000 */
[----:B-1----:R-:W-:Y:S01]  /*0680*/  UMOV UR5, 0x20 ;  /* 0x0000002000057882 */ /* 0x002fe20000000000 */
[----:B------:R-:W-:Y:S01]  /*0690*/  UMOV UR4, 0x80 ;  /* 0x0000008000047882 */ /* 0x000fe20000000000 */
[----:B------:R-:W-:-:S04]  /*06a0*/  UIADD3 UR10, UPT, UPT, -UR5, 0x100000, URZ ;  /* 0x00100000050a7890 */ /* 0x000fc8000fffe1ff */
[----:B------:R-:W-:Y:S02]  /*06b0*/  USHF.L.U32 UR11, UR10, 0xb, URZ ;  /* 0x0000000b0a0b7899 */ /* 0x000fe400080006ff */
[----:B------:R-:W-:Y:S02]  /*06c0*/  USHF.L.U32 UR10, UR10, 0x1, URZ ;  /* 0x000000010a0a7899 */ /* 0x000fe400080006ff */
[----:B------:R-:W-:-:S04]  /*06d0*/  UIADD3 UR4, UPT, UPT, -UR4, 0x100000, URZ ;  /* 0x0010000004047890 */ /* 0x000fc8000fffe1ff */
[----:B------:R-:W-:Y:S02]  /*06e0*/  USHF.L.U32 UR5, UR4, 0xb, URZ ;  /* 0x0000000b04057899 */ /* 0x000fe400080006ff */
[----:B------:R-:W-:Y:S01]  /*06f0*/  USHF.L.U32 UR4, UR4, 0x1, URZ ;  /* 0x0000000104047899 */ /* 0x000fe200080006ff */
[----:B------:R-:W-:Y:S01]  /*0700*/  ELECT P0, URZ, PT ;  /* 0x0000000000ff782f */ /* 0x000fe20003800000 */
[----:B--2---:R-:W-:Y:S01]  /*0710*/  ULEA UR7, UR7, UR9, 0x18 ;  /* 0x0000000907077291 */ /* 0x004fe2000f8ec0ff */
[----:B------:R-:W1:Y:S11]  /*0720*/  FENCE.VIEW.ASYNC.S ;  /* 0x00000000000073c6 */ /* 0x000e760000000000 */
[----:B-1----:R2:W1:Y:S01]  /*0730*/  SYNCS.EXCH.64 URZ, [UR7+0x30], UR10 ;  /* 0x0000300a07ff75b2 */ /* 0x0024620008000100 */
[----:B------:R2:W1:Y:S01]  /*0740*/  SYNCS.EXCH.64 URZ, [UR7+0x40], UR4 ;  /* 0x0000400407ff75b2 */ /* 0x0004620008000100 */
[----:B------:R2:W1:Y:S01]  /*0750*/  SYNCS.EXCH.64 URZ, [UR7+0x38], UR10 ;  /* 0x0000380a07ff75b2 */ /* 0x0004620008000100 */
[----:B------:R2:W1:Y:S02]  /*0760*/  SYNCS.EXCH.64 URZ, [UR7+0x48], UR4 ;  /* 0x0000480407ff75b2 */ /* 0x0004640008000100 */
[----:B--2---:R-:W-:Y:S01]  /*0770*/  NOP ;  /* 0x0000000000007918 */ /* 0x004fe20000000000 */
.L_x_10:
[----:B------:R-:W2:Y:S01]  /*0780*/  SHFL.IDX PT, R2, R173, RZ, 0x1f ;  /* 0x00001fffad027589 */ /* 0x000ea200000e0000 */
[----:B------:R-:W-:Y:S01]  /*0790*/  NOP ;  /* 0x0000000000007918 */ /* 0x000fe20000000000 */
[----:B--2---:R-:W-:-:S13]  /*07a0*/  ISETP.NE.AND P0, PT, R2, 0x3, PT ;  /* 0x000000030200780c */ /* 0x004fda0003f05270 */
[----:B------:R-:W-:Y:S05]  /*07b0*/  @P0 BRA `(.L_x_11) ;  /* 0x0000000000300947 */ /* 0x000fea0003800000 */
[----:B-1----:R-:W1:Y:S01]  /*07c0*/  S2UR UR5, SR_CgaCtaId ;  /* 0x00000000000579c3 */ /* 0x002e620000008800 */
        /* <DEDUP_REMOVED lines=8> */
[----:B-1----:R2:W1:Y:S01]  /*0850*/  SYNCS.EXCH.64 URZ, [UR5+0x50], UR10 ;  /* 0x0000500a05ff75b2 */ /* 0x0024620008000100 */
[----:B------:R2:W1:Y:S02]  /*0860*/  SYNCS.EXCH.64 URZ, [UR5+0x58], UR10 ;  /* 0x0000580a05ff75b2 */ /* 0x0004640008000100 */
[----:B--2---:R-:W-:Y:S01]  /*0870*/  NOP ;  /* 0x0000000000007918 */ /* 0x004fe20000000000 */
.L_x_11:
[----:B------:R-:W2:Y:S01]  /*0880*/  SHFL.IDX PT, R2, R173, RZ, 0x1f ;  /* 0x00001fffad027589 */ /* 0x000ea200000e0000 */
[----:B------:R-:W-:Y:S01]  /*0890*/  NOP ;  /* 0x0000000000007918 */ /* 0x000fe20000000000 */
[----:B--2---:R-:W-:-:S13]  /*08a0*/  ISETP.NE.AND P0, PT, R2, 0x4, PT ;  /* 0x000000040200780c */ /* 0x004fda0003f05270 */
[----:B------:R-:W-:Y:S05]  /*08b0*/  @P0 BRA `(.L_x_12) ;  /* 0x00000000004c0947 */ /* 0x000fea0003800000 */
[----:B-1----:R-:W1:Y:S01]  /*08c0*/  S2UR UR5, SR_CgaCtaId ;  /* 0x00000000000579c3 */ /* 0x002e620000008800 */
[----:B------:R-:W-:Y:S01]  /*08d0*/  UMOV UR9, 0x100 ;  /* 0x0000010000097882 */ /* 0x000fe20000000000 */
[----:B------:R-:W-:Y:S01]  /*08e0*/  UMOV UR7, 0x400 ;  /* 0x0000040000077882 */ /* 0x000fe20000000000 */
[----:B------:R-:W-:Y:S01]  /*08f0*/  USEL UR9, UR9, 0xe0, UP2 ;  /* 0x000000e009097887 */ /* 0x000fe20009000000 */
[----:B------:R-:W-:Y:S01]  /*0900*/  UMOV UR4, 0x1 ;  /* 0x0000000100047882 */ /* 0x000fe20000000000 */
[----:B------:R-:W-:Y:S01]  /*0910*/  ELECT P0, URZ, PT ;  /* 0x0000000000ff782f */ /* 0x000fe20003800000 */
[----:B------:R-:W-:-:S04]  /*0920*/  UIADD3 UR10, UPT, UPT, -UR4, 0x100000, URZ ;  /* 0x00100000040a7890 */ /* 0x000fc8000fffe1ff */
[----:B------:R-:W-:Y:S02]  /*0930*/  USHF.L.U32 UR11, UR10, 0xb, URZ ;  /* 0x0000000b0a0b7899 */ /* 0x000fe400080006ff */
[----:B------:R-:W-:Y:S02]  /*0940*/  USHF.L.U32 UR10, UR10, 0x1, URZ ;  /* 0x000000010a0a7899 */ /* 0x000fe400080006ff */
[----:B------:R-:W-:-:S04]  /*0950*/  UIADD3 UR12, UPT, UPT, -UR9, 0x100000, URZ ;  /* 0x00100000090c7890 */ /* 0x000fc8000fffe1ff */
[----:B------:R-:W-:Y:S02]  /*0960*/  USHF.L.U32 UR13, UR12, 0xb, URZ ;  /* 0x0000000b0c0d7899 */ /* 0x000fe400080006ff */
[----:B------:R-:W-:Y:S02]  /*0970*/  USHF.L.U32 UR12, UR12, 0x1, URZ ;  /* 0x000000010c0c7899 */ /* 0x000fe400080006ff */
[----:B-1----:R-:W-:Y:S01]  /*0980*/  ULEA UR5, UR5, UR7, 0x18 ;  /* 0x0000000705057291 */ /* 0x002fe2000f8ec0ff */
[----:B------:R-:W1:Y:S11]  /*0990*/  FENCE.VIEW.ASYNC.S ;  /* 0x00000000000073c6 */ /* 0x000e760000000000 */
[----:B-1----:R2:W1:Y:S01]  /*09a0*/  SYNCS.EXCH.64 URZ, [UR5+0x60], UR10 ;  /* 0x0000600a05ff75b2 */ /* 0x0024620008000100 */
[----:B------:R2:W1:Y:S01]  /*09b0*/  SYNCS.EXCH.64 URZ, [UR5+0x70], UR12 ;  /* 0x0000700c05ff75b2 */ /* 0x0004620008000100 */
[----:B------:R2:W1:Y:S01]  /*09c0*/  SYNCS.EXCH.64 URZ, [UR5+0x68], UR10 ;  /* 0x0000680a05ff75b2 */ /* 0x0004620008000100 */
[----:B------:R2:W1:Y:S02]  /*09d0*/  SYNCS.EXCH.64 URZ, [UR5+0x78], UR12 ;  /* 0x0000780c05ff75b2 */ /* 0x0004640008000100 */
[----:B--2---:R-:W-:Y:S01]  /*09e0*/  NOP ;  /* 0x0000000000007918 */ /* 0x004fe20000000000 */
.L_x_12:
        /* <DEDUP_REMOVED lines=20> */
[----:B------:R2:W1:Y:S01]  /*0b30*/  SYNCS.EXCH.64 URZ, [UR7+0xa8], UR4 ;  /* 0x0000a80407ff75b2 */ /* 0x0004620008000100 */
[----:B------:R2:W1:Y:S01]  /*0b40*/  SYNCS.EXCH.64 URZ, [UR7+0x90], UR10 ;  /* 0x0000900a07ff75b2 */ /* 0x0004620008000100 */
[----:B------:R2:W1:Y:S01]  /*0b50*/  SYNCS.EXCH.64 URZ, [UR7+0xb0], UR4 ;  /* 0x0000b00407ff75b2 */ /* 0x0004620008000100 */
[----:B------:R2:W1:Y:S01]  /*0b60*/  SYNCS.EXCH.64 URZ, [UR7+0x98], UR10 ;  /* 0x0000980a07ff75b2 */ /* 0x0004620008000100 */
[----:B------:R2:W1:Y:S02]  /*0b70*/  SYNCS.EXCH.64 URZ, [UR7+0xb8], UR4 ;  /* 0x0000b80407ff75b2 */ /* 0x0004640008000100 */
[----:B--2---:R-:W-:Y:S01]  /*0b80*/  NOP ;  /* 0x0000000000007918 */ /* 0x004fe20000000000 */
.L_x_13:
        /* <DEDUP_REMOVED lines=18> */
.L_x_14:
[----:B-1----:R-:W1:Y:S01]  /*0cb0*/  S2UR UR5, SR_CTAID.X ;  /* 0x00000000000579c3 */ /* 0x002e620000002500 */
[----:B------:R-:W-:-:S05]  /*0cc0*/  CS2R.32 R170, SR_CgaSize ;  /* 0x0000000000aa7805 */ /* 0x000fca0000008a00 */
[----:B------:R-:W-:-:S05]  /*0cd0*/  IMAD R170, R170, -0xa0, RZ ;  /* 0xffffff60aaaa7824 */ /* 0x000fca00078e02ff */
[----:B------:R-:W-:-:S14]  /*0ce0*/  R2UR UR9, R170 ;  /* 0x00000000aa0972ca */ /* 0x000fdc00000e0000 */
[----:B------:R-:W2:Y:S01]  /*0cf0*/  LDCU UR9, c[0x0][UR9+0x2b0] ;  /* 0x00005600090977ac */ /* 0x000ea20008000800 */
[----:B------:R-:W-:Y:S01]  /*0d00*/  NOP ;  /* 0x0000000000007918 */ /* 0x000fe20000000000 */
[----:B------:R-:W-:-:S05]  /*0d10*/  CS2R.32 R170, SR_CgaSize ;  /* 0x0000000000aa7805 */ /* 0x000fca0000008a00 */
[----:B------:R-:W-:-:S05]  /*0d20*/  IMAD R170, R170, -0xa0, RZ ;  /* 0xffffff60aaaa7824 */ /* 0x000fca00078e02ff */
[----:B------:R-:W-:-:S14]  /*0d30*/  R2UR UR7, R170 ;  /* 0x00000000aa0772ca */ /* 0x000fdc00000e0000 */
[----:B------:R-:W3:Y:S01]  /*0d40*/  LDCU UR7, c[0x0][UR7+0x2b4] ;  /* 0x00005680070777ac */ /* 0x000ee20008000800 */
[----:B------:R-:W4:Y:S08]  /*0d50*/  S2UR UR4, SR_CTAID.Y ;  /* 0x00000000000479c3 */ /* 0x000f300000002600 */
[----:B------:R-:W3:Y:S01]  /*0d60*/  LDC R9, c[0x0][0xb24] ;  /* 0x0002c900ff097b82 */ /* 0x000ee20000000800 */
[----:B-1----:R-:W-:-:S02]  /*0d70*/  I2FP.F32.U32 R5, UR5 ;  /* 0x0000000500057c45 */ /* 0x002fc40008201000 */
[----:B------:R-:W-:-:S05]  /*0d80*/  CS2R.32 R3, SR_CgaSize ;  /* 0x0000000000037805 */ /* 0x000fca0000008a00 */
[----:B------:R-:W-:-:S06]  /*0d90*/  IMAD R3, R3, -0xa0, RZ ;  /* 0xffffff6003037824 */ /* 0x000fcc00078e02ff */
[----:B------:R-:W1:Y:S01]  /*0da0*/  LDC R3, c[0x0][R3+0x2a0] ;  /* 0x0000a80003037b82 */ /* 0x000e620000000800 */
[----:B------:R-:W-:Y:S01]  /*0db0*/  MOV R21, UR5 ;  /* 0x0000000500157c02 */ /* 0x000fe20008000f00 */
[----:B--2---:R-:W-:Y:S01]  /*0dc0*/  FMUL R5, R5, UR9 ;  /* 0x0000000905057c20 */ /* 0x004fe20008400000 */
[----:B----4-:R-:W-:Y:S02]  /*0dd0*/  I2FP.F32.U32 R4, UR4 ;  /* 0x0000000400047c45 */ /* 0x010fe40008201000 */
[----:B------:R-:W-:-:S05]  /*0de0*/  CS2R.32 R2, SR_CgaSize ;  /* 0x0000000000027805 */ /* 0x000fca0000008a00 */
[----:B------:R-:W-:-:S06]  /*0df0*/  IMAD R2, R2, -0xa0, RZ ;  /* 0xffffff6002027824 */ /* 0x000fcc00078e02ff */
[----:B------:R-:W2:Y:S01]  /*0e00*/  LDC R2, c[0x0][R2+0x2a4] ;  /* 0x0000a90002027b82 */ /* 0x000ea20000000800 */
[----:B------:R-:W4:Y:S01]  /*0e10*/  F2I.U32.TRUNC.NTZ R170, R5 ;  /* 0x0000000500aa7305 */ /* 0x000f22000020f000 */
[----:B------:R-:W-:Y:S01]  /*0e20*/  MOV R20, UR4 ;  /* 0x0000000400147c02 */ /* 0x000fe20008000f00 */
[----:B---3--:R-:W-:-:S05]  /*0e30*/  FMUL R4, R4, UR7 ;  /* 0x0000000704047c20 */ /* 0x008fca0008400000 */
[----:B------:R-:W-:Y:S01]  /*0e40*/  BAR.SYNC.DEFER_BLOCKING 0x0 ;  /* 0x0000000000007b1d */ /* 0x000fe20000010000 */
[----:B------:R-:W-:-:S05]  /*0e50*/  ISETP.GE.AND P0, PT, R9, 0x1, PT ;  /* 0x000000010900780c */ /* 0x000fca0003f06270 */
[----:B------:R-:W3:Y:S02]  /*0e60*/  F2I.U32.TRUNC.NTZ R147, R4 ;  /* 0x0000000400937305 */ /* 0x000ee4000020f000 */
[----:B------:R-:W2:Y:S01]  /*0e70*/  S2UR UR36, SR_CTAID.Z ;  /* 0x00000000002479c3 */ /* 0x000ea20000002700 */
[----:B----4-:R-:W-:-:S05]  /*0e80*/  IADD3 R170, PT, PT, -R170, RZ, RZ ;  /* 0x000000ffaaaa7210 */ /* 0x010fca0007ffe1ff */
[----:B-1----:R-:W-:Y:S01]  /*0e90*/  IMAD R170, R3, R170, UR5 ;  /* 0x0000000503aa7e24 */ /* 0x002fe2000f8e02aa */
[----:B---3--:R-:W-:-:S05]  /*0ea0*/  IADD3 R147, PT, PT, -R147, RZ, RZ ;  /* 0x000000ff93937210 */ /* 0x008fca0007ffe1ff */
[----:B--2---:R-:W-:Y:S01]  /*0eb0*/  IMAD R147, R2, R147, UR4 ;  /* 0x0000000402937e24 */ /* 0x004fe2000f8e0293 */
[----:B------:R-:W-:Y:S06]  /*0ec0*/  @!P0 BRA `(.L_x_15) ;  /* 0x0000000000b88947 */ /* 0x000fec0003800000 */
[----:B------:R-:W1:Y:S01]  /*0ed0*/  LDC.64 R4, c[0x0][0xb18] ;  /* 0x0002c600ff047b82 */ /* 0x000e620000000a00 */
[----:B------:R-:W-:-:S07]  /*0ee0*/  ISETP.NE.AND P0, PT, R9, 0x1, PT ;  /* 0x000000010900780c */ /* 0x000fce0003f05270 */
[----:B------:R-:W2:Y:S08]  /*0ef0*/  LDC R10, c[0x0][0xb0c] ;  /* 0x0002c300ff0a7b82 */ /* 0x000eb00000000800 */
[----:B------:R-:W3:Y:S08]  /*0f00*/  LDC R11, c[0x0][0x370] ;  /* 0x0000dc00ff0b7b82 */ /* 0x000ef00000000800 */
[----:B------:R-:W4:Y:S01]  /*0f10*/  LDC R12, c[0x0][0x374] ;  /* 0x0000dd00ff0c7b82 */ /* 0x000f220000000800 */
[----:B-1----:R-:W-:-:S07]  /*0f20*/  ISETP.NE.AND P1, PT, R4, 0x1, PT ;  /* 0x000000010400780c */ /* 0x002fce0003f25270 */
[----:B------:R-:W3:Y:S01]  /*0f30*/  LDC.64 R6, c[0x0][0xb10] ;  /* 0x0002c400ff067b82 */ /* 0x000ee20000000a00 */
[----:B--2---:R-:W-:-:S07]  /*0f40*/  ISETP.NE.AND P2, PT, R10, 0x1, PT ;  /* 0x000000010a00780c */ /* 0x004fce0003f45270 */
[----:B------:R-:W1:Y:S08]  /*0f50*/  LDC R8, c[0x0][0xb20] ;  /* 0x0002c800ff087b82 */ /* 0x000e700000000800 */
[----:B------:R-:W2:Y:S01]  /*0f60*/  LDC.64 R2, c[0x0][0xb28] ;  /* 0x0002ca00ff027b82 */ /* 0x000ea20000000a00 */
[----:B----4-:R-:W-:-:S04]  /*0f70*/  IMAD.HI.U32 R13, R12, R5, RZ ;  /* 0x000000050c0d7227 */ /* 0x010fc800078e00ff */
[----:B------:R-:W-:-:S04]  /*0f80*/  IMAD.HI.U32 R5, R20, R5, RZ ;  /* 0x0000000514057227 */ /* 0x000fc800078e00ff */
[----:B---3--:R-:W-:-:S04]  /*0f90*/  IMAD.HI.U32 R14, R11, R6, RZ ;  /* 0x000000060b0e7227 */ /* 0x008fc800078e00ff */
[C---:B------:R-:W-:Y:S01]  /*0fa0*/  IMAD.HI.U32 R16, R21.reuse, R6, RZ ;  /* 0x0000000615107227 */ /* 0x040fe200078e00ff */
[-C--:B------:R-:W-:Y:S02]  /*0fb0*/  @P2 SHF.R.U32.HI R11, RZ, R7.reuse, R14 ;  /* 0x00000007ff0b2219 */ /* 0x080fe4000001160e */
[-C--:B-1----:R-:W-:Y:S02]  /*0fc0*/  @P1 SHF.R.U32.HI R12, RZ, R8.reuse, R13 ;  /* 0x00000008ff0c1219 */ /* 0x082fe4000001160d */
[----:B------:R-:W-:Y:S02]  /*0fd0*/  SHF.R.U32.HI R5, RZ, R8, R5 ;  /* 0x00000008ff057219 */ /* 0x000fe40000011605 */
[----:B------:R-:W-:Y:S02]  /*0fe0*/  SHF.R.U32.HI R16, RZ, R7, R16 ;  /* 0x00000007ff107219 */ /* 0x000fe40000011610 */
[----:B------:R-:W-:Y:S01]  /*0ff0*/  SEL R5, R20, R5, !P1 ;  /* 0x0000000514057207 */ /* 0x000fe20004800000 */
[----:B--2---:R-:W-:Y:S01]  /*1000*/  IMAD.HI.U32 R14, R12, R2, RZ ;  /* 0x000000020c0e7227 */ /* 0x004fe200078e00ff */
[----:B------:R-:W-:-:S02]  /*1010*/  SEL R7, R21, R16, !P2 ;  /* 0x0000001015077207 */ /* 0x000fc40005000000 */
[----:B------:R-:W-:Y:S01]  /*1020*/  IADD3 R13, PT, PT, -R5, RZ, RZ ;  /* 0x000000ff050d7210 */ /* 0x000fe20007ffe1ff */
[----:B------:R-:W-:Y:S01]  /*1030*/  IMAD.HI.U32 R6, R11, R2, RZ ;  /* 0x000000020b067227 */ /* 0x000fe200078e00ff */
[----:B------:R-:W-:-:S03]  /*1040*/  @P0 SHF.R.U32.HI R12, RZ, R3, R14 ;  /* 0x00000003ff0c0219 */ /* 0x000fc6000001160e */
[----:B------:R-:W-:Y:S01]  /*1050*/  IMAD R13, R4, R13, R20 ;  /* 0x0000000d040d7224 */ /* 0x000fe200078e0214 */
[----:B------:R-:W-:Y:S01]  /*1060*/  @P0 SHF.R.U32.HI R11, RZ, R3, R6 ;  /* 0x00000003ff0b0219 */ /* 0x000fe20000011606 */
[----:B------:R-:W-:-:S04]  /*1070*/  IMAD R12, R12, R9, RZ ;  /* 0x000000090c0c7224 */ /* 0x000fc800078e02ff */
[----:B------:R-:W-:Y:S01]  /*1080*/  IMAD R6, R11, R9, RZ ;  /* 0x000000090b067224 */ /* 0x000fe200078e02ff */
[----:B------:R-:W-:-:S04]  /*1090*/  ISETP.GE.AND P1, PT, R5, R12, PT ;  /* 0x0000000c0500720c */ /* 0x000fc80003f26270 */
[----:B------:R-:W-:Y:S01]  /*10a0*/  ISETP.GE.OR P1, PT, R7, R6, P1 ;  /* 0x000000060700720c */ /* 0x000fe20000f26670 */
[----:B------:R-:W-:-:S05]  /*10b0*/  IMAD.HI.U32 R6, R5, R2, RZ ;  /* 0x0000000205067227 */ /* 0x000fca00078e00ff */
[----:B------:R-:W-:-:S04]  /*10c0*/  SHF.R.U32.HI R6, RZ, R3, R6 ;  /* 0x00000003ff067219 */ /* 0x000fc80000011606 */
[----:B------:R-:W-:-:S03]  /*10d0*/  SEL R6, R5, R6, !P0 ;  /* 0x0000000605067207 */ /* 0x000fc60004000000 */
[----:B------:R-:W-:Y:S01]  /*10e0*/  @!P1 IMAD.HI.U32 R8, R7, R2, RZ ;  /* 0x0000000207089227 */ /* 0x000fe200078e00ff */
[----:B------:R-:W-:-:S04]  /*10f0*/  IADD3 R2, PT, PT, -R6, RZ, RZ ;  /* 0x000000ff06027210 */ /* 0x000fc80007ffe1ff */
[----:B------:R-:W-:Y:S01]  /*1100*/  @!P1 SHF.R.U32.HI R8, RZ, R3, R8 ;  /* 0x00000003ff089219 */ /* 0x000fe20000011608 */
[----:B------:R-:W-:-:S03]  /*1110*/  IMAD R2, R9, R2, R5 ;  /* 0x0000000209027224 */ /* 0x000fc600078e0205 */
[----:B------:R-:W-:-:S05]  /*1120*/  @!P1 SEL R3, R7, R8, !P0 ;  /* 0x0000000807039207 */ /* 0x000fca0004000000 */
[--C-:B------:R-:W-:Y:S02]  /*1130*/  @!P1 IMAD.IADD R6, R6, 0x1, -R3.reuse ;  /* 0x0000000106069824 */ /* 0x100fe400078e0a03 */
[----:B------:R-:W-:Y:S01]  /*1140*/  @!P1 IMAD R3, R2, R11, R3 ;  /* 0x0000000b02039224 */ /* 0x000fe200078e0203 */
[----:B------:R-:W-:Y:S01]  /*1150*/  IADD3 R2, PT, PT, -R7, RZ, RZ ;  /* 0x000000ff07027210 */ /* 0x000fe20007ffe1ff */
[----:B------:R-:W-:Y:S02]  /*1160*/  @!P1 IMAD R5, R6, R9, R7 ;  /* 0x0000000906059224 */ /* 0x000fe400078e0207 */
[----:B------:R-:W-:Y:S02]  /*1170*/  @!P1 IMAD.MOV.U32 R7, RZ, RZ, R3 ;  /* 0x000000ffff079224 */ /* 0x000fe400078e0003 */
[----:B------:R-:W-:Y:S02]  /*1180*/  IMAD R2, R10, R2, R21 ;  /* 0x000000020a027224 */ /* 0x000fe400078e0215 */
[----:B------:R-:W-:-:S02]  /*1190*/  IMAD R20, R5, R4, R13 ;  /* 0x0000000405147224 */ /* 0x000fc400078e020d */
[----:B------:R-:W-:Y:S02]  /*11a0*/  IMAD R21, R7, R10, R2 ;  /* 0x0000000a07157224 */ /* 0x000fe400078e0202 */
.L_x_15:
[----:B------:R-:W1:Y:S01]  /*11b0*/  LDCU UR4, c[0x0][0xb30] ;  /* 0x00016600ff0477ac */ /* 0x000e620008000800 */
[----:B------:R-:W2:Y:S08]  /*11c0*/  S2UR UR37, SR_CgaCtaId ;  /* 0x00000000002579c3 */ /* 0x000eb00000008800 */
[----:B------:R-:W3:Y:S01]  /*11d0*/  LDC R72, c[0x0][0xb24] ;  /* 0x0002c900ff487b82 */ /* 0x000ee20000000800 */
[----:B-1----:R-:W-:-:S09]  /*11e0*/  UISETP.NE.AND UP1, UPT, UR4, 0x1, UPT ;  /* 0x000000010400788c */ /* 0x002fd2000bf25270 */
[----:B--2---:R-:W-:Y:S05]  /*11f0*/  BRA.U UP1, `(.L_x_16) ;  /* 0x0000000101407547 */ /* 0x004fea000b800000 */
[----:B------:R-:W1:Y:S08]  /*1200*/  LDC.64 R4, c[0x0][0xb10] ;  /* 0x0002c400ff047b82 */ /* 0x000e700000000a00 */
[----:B------:R-:W2:Y:S08]  /*1210*/  LDC.64 R2, c[0x0][0xb18] ;  /* 0x0002c600ff027b82 */ /* 0x000eb00000000a00 */
[----:B------:R-:W4:Y:S08]  /*1220*/  LDC R6, c[0x0][0xb20] ;  /* 0x0002c800ff067b82 */ /* 0x000f300000000800 */
[----:B------:R-:W3:Y:S01]  /*1230*/  LDC R8, c[0x0][0xb0c] ;  /* 0x0002c300ff087b82 */ /* 0x000ee20000000800 */
[----:B-1----:R-:W-:-:S05]  /*1240*/  IMAD.HI.U32 R4, R21, R4, RZ ;  /* 0x0000000415047227 */ /* 0x002fca00078e00ff */
[----:B------:R-:W-:Y:S01]  /*1250*/  SHF.R.U32.HI R4, RZ, R5, R4 ;  /* 0x00000005ff047219 */ /* 0x000fe20000011604 */
[----:B--2---:R-:W-:Y:S01]  /*1260*/  IMAD.HI.U32 R3, R20, R3, RZ ;  /* 0x0000000314037227 */ /* 0x004fe200078e00ff */
[----:B------:R-:W-:-:S04]  /*1270*/  ISETP.NE.AND P0, PT, R2, 0x1, PT ;  /* 0x000000010200780c */ /* 0x000fc80003f05270 */
[----:B----4-:R-:W-:-:S04]  /*1280*/  SHF.R.U32.HI R3, RZ, R6, R3 ;  /* 0x00000006ff037219 */ /* 0x010fc80000011603 */
[----:B------:R-:W-:Y:S02]  /*1290*/  SEL R3, R20, R3, !P0 ;  /* 0x0000000314037207 */ /* 0x000fe40004000000 */
[----:B---3--:R-:W-:-:S04]  /*12a0*/  ISETP.NE.AND P1, PT, R8, 0x1, PT ;  /* 0x000000010800780c */ /* 0x008fc80003f25270 */
[----:B------:R-:W-:-:S05]  /*12b0*/  SEL R4, R21, R4, !P1 ;  /* 0x0000000415047207 */ /* 0x000fca0004800000 */
[----:B------:R-:W-:Y:S02]  /*12c0*/  IMAD.IADD R5, R3, 0x1, -R4 ;  /* 0x0000000103057824 */ /* 0x000fe400078e0a04 */
[----:B------:R-:W-:Y:S02]  /*12d0*/  IMAD.IADD R3, R4, 0x1, -R3 ;  /* 0x0000000104037824 */ /* 0x000fe400078e0a03 */
[----:B------:R-:W-:Y:S02]  /*12e0*/  IMAD R21, R5, R8, R21 ;  /* 0x0000000805157224 */ /* 0x000fe400078e0215 */
[----:B------:R-:W-:-:S07]  /*12f0*/  IMAD R20, R3, R2, R20 ;  /* 0x0000000203147224 */ /* 0x000fce00078e0214 */
.L_x_16:
[----:B------:R-:W-:Y:S01]  /*1300*/  BAR.SYNC.DEFER_BLOCKING 0x0 ;  /* 0x0000000000007b1d */ /* 0x000fe20000010000 */
[----:B------:R-:W-:Y:S01]  /*1310*/  UISETP.NE.AND UP1, UPT, UR8, 0x2, UPT ;  /* 0x000000020800788c */ /* 0x000fe2000bf25270 */
[----:B------:R-:W-:Y:S02]  /*1320*/  ISETP.NE.OR P5, PT, R0, 0x2, !P5 ;  /* 0x000000020000780c */ /* 0x000fe40006fa5670 */
[----:B------:R-:W-:-:S06]  /*1330*/  LOP3.LUT R2, R189, 0x1f, RZ, 0xc0, !PT ;  /* 0x0000001fbd027812 */ /* 0x000fcc00078ec0ff */
[----:B------:R-:W-:Y:S05]  /*1340*/  BRA.U UP1, `(.L_x_17) ;  /* 0x0000001101307547 */ /* 0x000fea000b800000 */
[----:B------:R-:W1:Y:S01]  /*1350*/  LDCU UR13, c[0x0][0x38c] ;  /* 0x00007180ff0d77ac */ /* 0x000e620008000800 */
[----:B------:R-:W2:Y:S01]  /*1360*/  LDC R9, c[0x0][0x370] ;  /* 0x0000dc00ff097b82 */ /* 0x000ea20000000800 */
[----:B------:R-:W-:Y:S01]  /*1370*/  PLOP3.LUT P1, PT, PT, PT, UP2, 0x80, 0x8 ;  /* 0x000000000008781c */ /* 0x000fe20003f2f028 */
[----:B------:R-:W-:Y:S01]  /*1380*/  IMAD.MOV.U32 R15, RZ, RZ, 0x1 ;  /* 0x00000001ff0f7424 */ /* 0x000fe200078e00ff */
[----:B------:R-:W-:Y:S01]  /*1390*/  ISETP.EQ.OR P4, PT, R2, RZ, P5 ;  /* 0x000000ff0200720c */ /* 0x000fe20002f82670 */
[----:B------:R-:W-:Y:S01]  /*13a0*/  IMAD.MOV.U32 R14, RZ, RZ, RZ ;  /* 0x000000ffff0e7224 */ /* 0x000fe200078e00ff */
[----:B------:R-:W-:Y:S02]  /*13b0*/  PLOP3.LUT P1, PT, P1, PT, PT, 0x8, 0x80 ;  /* 0x000000000080781c */ /* 0x000fe40000f2e170 */
[----:B------:R-:W-:Y:S01]  /*13c0*/  CS2R R12, SRZ ;  /* 0x00000000000c7805 */ /* 0x000fe2000001ff00 */
[----:B------:R-:W-:Y:S01]  /*13d0*/  IMAD.MOV.U32 R10, RZ, RZ, 0x1 ;  /* 0x00000001ff0a7424 */ /* 0x000fe200078e00ff */
[----:B------:R-:W4:Y:S01]  /*13e0*/  LDC R0, c[0x0][0x374] ;  /* 0x0000dd00ff007b82 */ /* 0x000f220000000800 */
[----:B------:R-:W2:Y:S01]  /*13f0*/  LDCU.64 UR22, c[0x0][0x348] ;  /* 0x00006900ff1677ac */ /* 0x000ea20008000a00 */
[----:B------:R-:W-:Y:S01]  /*1400*/  UMOV UR6, URZ ;  /* 0x000000ff00067c82 */ /* 0x000fe20008000000 */
[----:B-1----:R-:W-:-:S04]  /*1410*/  UIADD3 UR5, UPT, UPT, UR13, 0x7f, URZ ;  /* 0x0000007f0d057890 */ /* 0x002fc8000fffe0ff */
[----:B------:R-:W-:-:S04]  /*1420*/  USHF.R.S32.HI UR4, URZ, 0x1f, UR5 ;  /* 0x0000001fff047899 */ /* 0x000fc80008011405 */
[----:B------:R-:W-:-:S04]  /*1430*/  ULEA.HI UR4, UR4, UR5, URZ, 0x7 ;  /* 0x0000000504047291 */ /* 0x000fc8000f8f38ff */
[----:B------:R-:W-:Y:S02]  /*1440*/  USHF.R.S32.HI UR15, URZ, 0x7, UR4 ;  /* 0x00000007ff0f7899 */ /* 0x000fe40008011404 */
[----:B------:R-:W-:Y:S02]  /*1450*/  UIADD3 UR4, UPT, UPT, UR13, -0x1, URZ ;  /* 0xffffffff0d047890 */ /* 0x000fe4000fffe0ff */
[----:B------:R-:W-:Y:S02]  /*1460*/  UISETP.LT.U32.AND UP0, UPT, UR15, 0x3, UPT ;  /* 0x000000030f00788c */ /* 0x000fe4000bf01070 */
[----:B------:R-:W-:Y:S02]  /*1470*/  UISETP.GE.U32.AND UP1, UPT, UR4, -0xff, UPT ;  /* 0xffffff010400788c */ /* 0x000fe4000bf26070 */
[----:B------:R-:W-:Y:S02]  /*1480*/  USEL UR14, UR15, 0x3, UP0 ;  /* 0x000000030f0e7887 */ /* 0x000fe40008000000 */
[----:B------:R-:W-:-:S02]  /*1490*/  UIADD3 UR13, UPT, UPT, UR13, 0xfe, URZ ;  /* 0x000000fe0d0d7890 */ /* 0x000fc4000fffe0ff */
[----:B------:R-:W-:Y:S02]  /*14a0*/  UIADD3 UR5, UPT, UPT, UR14, -0x1, URZ ;  /* 0xffffffff0e057890 */ /* 0x000fe4000fffe0ff */
[----:B------:R-:W-:-:S03]  /*14b0*/  UIADD3 UR7, UPT, UPT, UR15, -UR14, URZ ;  /* 0x8000000e0f077290 */ /* 0x000fc6000fffe0ff */
[----:B------:R-:W-:-:S04]  /*14c0*/  @UP1 UIADD3 UR5, UPT, UPT, UR14, URZ, URZ ;  /* 0x000000ff0e051290 */ /* 0x000fc8000fffe0ff */
[----:B--2---:R-:W-:-:S12]  /*14d0*/  UIADD3 UR5, UPT, UPT, UR5, 0x1, URZ ;  /* 0x0000000105057890 */ /* 0x004fd8000fffe0ff */
.L_x_35:
[----:B------:R-:W-:Y:S01]  /*14e0*/  UISETP.NE.AND UP0, UPT, UR37, URZ, UPT ;  /* 0x000000ff2500728c */ /* 0x000fe2000bf05270 */
[----:B------:R-:W1:Y:S08]  /*14f0*/  S2UR UR37, SR_CgaCtaId ;  /* 0x00000000002579c3 */ /* 0x000e700000008800 */
[----:B------:R-:W-:Y:S05]  /*1500*/  BRA.U UP0, `(.L_x_18) ;  /* 0x0000000100347547 */ /* 0x000fea000b800000 */
[----:B------:R-:W2:Y:S01]  /*1510*/  S2R R2, SR_CgaCtaId ;  /* 0x0000000000027919 */ /* 0x000ea20000008800 */
[----:B------:R-:W-:-:S04]  /*1520*/  MOV R3, 0x400 ;  /* 0x0000040000037802 */ /* 0x000fc80000000f00 */
[----:B--2---:R-:W-:Y:S02]  /*1530*/  LEA R3, R2, R3, 0x18 ;  /* 0x0000000302037211 */ /* 0x004fe400078ec0ff */
[----:B------:R-:W-:-:S03]  /*1540*/  SHF.L.U32 R2, R10, 0x1f, RZ ;  /* 0x0000001f0a027819 */ /* 0x000fc600000006ff */
[----:B------:R-:W-:-:S04]  /*1550*/  IMAD R3, R12, 0x8, R3 ;  /* 0x000000080c037824 */ /* 0x000fc800078e0203 */
[----:B------:R-:W2:Y:S02]  /*1560*/  SYNCS.PHASECHK.TRANS64.TRYWAIT P0, [R3+URZ+0xd0], R2 ;  /* 0x0000d002030075a7 */ /* 0x000ea400080011ff */
[----:B--2---:R-:W-:Y:S05]  /*1570*/  @!P0 BRA `(.L_x_19) ;  /* 0x0000006800f08947 */ /* 0x004fea0003800000 */
.L_x_105:
[----:B------:R-:W-:Y:S01]  /*1580*/  VIADD R12, R12, 0x1 ;  /* 0x000000010c0c7836 */ /* 0x000fe20000000000 */
[----:B------:R2:W-:Y:S04]  /*1590*/  SYNCS.ARRIVE.TRANS64.A1T0 RZ, [R3+URZ+0xc0], RZ ;  /* 0x0000c0ff03ff79a7 */ /* 0x0005e800081000ff */
[----:B------:R-:W-:-:S04]  /*15a0*/  ISETP.NE.AND P0, PT, R12, 0x2, PT ;  /* 0x000000020c00780c */ /* 0x000fc80003f05270 */
[----:B------:R-:W-:Y:S02]  /*15b0*/  SEL R12, R12, RZ, P0 ;  /* 0x000000ff0c0c7207 */ /* 0x000fe40000000000 */
[----:B--2---:R-:W-:-:S04]  /*15c0*/  SEL R3, RZ, 0x1, P0 ;  /* 0x00000001ff037807 */ /* 0x004fc80000000000 */
[----:B------:R-:W-:-:S07]  /*15d0*/  LOP3.LUT R10, R10, R3, RZ, 0x3c, !PT ;  /* 0x000000030a0a7212 */ /* 0x000fce00078e3cff */
.L_x_18:
[----:B------:R-:W-:Y:S01]  /*15e0*/  UMOV UR4, 0x400 ;  /* 0x0000040000047882 */ /* 0x000fe20000000000 */
[----:B------:R-:W-:Y:S01]  /*15f0*/  SHF.L.U32 R2, R15, 0x1f, RZ ;  /* 0x0000001f0f027819 */ /* 0x000fe200000006ff */
[----:B-1----:R-:W-:Y:S01]  /*1600*/  ULEA UR4, UR37, UR4, 0x18 ;  /* 0x0000000425047291 */ /* 0x002fe2000f8ec0ff */
[----:B------:R-:W-:Y:S01]  /*1610*/  R2UR UR35, R21 ;  /* 0x00000000152372ca */ /* 0x000fe200000e0000 */
[----:B------:R-:W-:Y:S01]  /*1620*/  UISETP.GE.U32.AND UP0, UPT, UR13, 0xff, UPT ;  /* 0x000000ff0d00788c */ /* 0x000fe2000bf06070 */
[----:B------:R-:W-:Y:S01]  /*1630*/  R2UR UR11, R20 ;  /* 0x00000000140b72ca */ /* 0x000fe200000e0000 */
[----:B------:R-:W-:Y:S01]  /*1640*/  ULEA UR8, UR6, UR4, 0x3 ;  /* 0x0000000406087291 */ /* 0x000fe2000f8e18ff */
[----:B------:R-:W-:-:S08]  /*1650*/  UMOV UR24, URZ ;  /* 0x000000ff00187c82 */ /* 0x000fd00008000000 */
[----:B------:R1:W2:Y:S01]  /*1660*/  SYNCS.PHASECHK.TRANS64.TRYWAIT P0, [UR8+0x18], R2 ;  /* 0x00001802ff0075a7 */ /* 0x0002a20008001108 */
[----:B------:R-:W-:Y:S02]  /*1670*/  USHF.L.U32 UR35, UR35, 0x7, URZ ;  /* 0x0000000723237899 */ /* 0x000fe400080006ff */
[----:B------:R-:W-:Y:S01]  /*1680*/  USHF.L.U32 UR11, UR11, 0x7, URZ ;  /* 0x000000070b0b7899 */ /* 0x000fe200080006ff */
[----:B------:R-:W-:Y:S11]  /*1690*/  BRA.U !UP0, `(.L_x_20) ;  /* 0x0000000108a47547 */ /* 0x000ff6000b800000 */
[----:B------:R-:W-:Y:S01]  /*16a0*/  UMOV UR16, URZ ;  /* 0x000000ff00107c82 */ /* 0x000fe20008000000 */
[----:B------:R-:W-:-:S05]  /*16b0*/  UMOV UR17, UR6 ;  /* 0x0000000600117c82 */ /* 0x000fca0008000000 */
.L_x_25:
[----:B-1----:R-:W-:Y:S01]  /*16c0*/  ULEA UR33, UR17, UR4, 0x3 ;  /* 0x0000000411217291 */ /* 0x002fe2000f8e18ff */
[----:B--2---:R-:W-:Y:S01]  /*16d0*/  @!P5 MOV R3, 0x8000 ;  /* 0x000080000003d802 */ /* 0x004fe20000000f00 */
[----:B--2---:R-:W-:Y:S10]  /*16e0*/  @P0 BRA `(.L_x_21) ;  /* 0x00000000000c0947 */ /* 0x004ff40003800000 */
[----:B------:R-:W-:-:S04]  /*16f0*/  SHF.L.U32 R5, R15, 0x1f, RZ ;  /* 0x0000001f0f057819 */ /* 0x000fc800000006ff */
[----:B------:R-:W2:Y:S02]  /*1700*/  SYNCS.PHASECHK.TRANS64.TRYWAIT P0, [UR33+0x18], R5 ;  /* 0x00001805ff0075a7 */ /* 0x000ea40008001121 */
[----:B--2---:R-:W-:Y:S05]  /*1710*/  @!P0 BRA `(.L_x_22) ;  /* 0x00000068009c8947 */ /* 0x004fea0003800000 */
.L_x_21:
[----:B------:R2:W-:Y:S01]  /*1720*/  @!P5 SYNCS.ARRIVE.TRANS64 RZ, [UR33], R3 ;  /* 0x00000003ffffd9a7 */ /* 0x0005e20008000021 */
[----:B------:R-:W-:Y:S04]  /*1730*/  BSSY.RECONVERGENT B0, `(.L_x_23) ;  /* 0x0000003000007945 */ /* 0x000fe80003800200 */
[----:B------:R-:W-:Y:S05]  /*1740*/  @P4 BRA `(.L_x_24) ;  /* 0x0000000000044947 */ /* 0x000fea0003800000 */
[----:B------:R-:W-:Y:S05]  /*1750*/  BPT.TRAP 0x1 ;  /* 0x000000040000795c */ /* 0x000fea0000300000 */
.L_x_24:
[----:B------:R-:W-:Y:S05]  /*1760*/  BSYNC.RECONVERGENT B0 ;  /* 0x0000000000007941 */ /* 0x000fea0003800200 */
.L_x_23:
[----:B------:R-:W-:Y:S02]  /*1770*/  UIADD3 UR6, UPT, UPT, UR17, 0x1, URZ ;  /* 0x0000000111067890 */ /* 0x000fe4000fffe0ff */
[----:B------:R-:W-:Y:S02]  /*1780*/  UIADD3 UR26, UP1, UPT, UR22, 0x80, URZ ;  /* 0x00000080161a7890 */ /* 0x000fe4000ff3e0ff */
[----:B------:R-:W-:Y:S02]  /*1790*/  UISETP.NE.AND UP0, UPT, UR6, 0x3, UPT ;  /* 0x000000030600788c */ /* 0x000fe4000bf05270 */
[----:B------:R-:W-:Y:S02]  /*17a0*/  USHF.L.U32 UR34, UR16, 0x7, URZ ;  /* 0x0000000710227899 */ /* 0x000fe400080006ff */
[----:B------:R-:W-:Y:S02]  /*17b0*/  USEL UR9, URZ, 0x1, UP0 ;  /* 0x00000001ff097887 */ /* 0x000fe40008000000 */
[----:B------:R-:W-:-:S02]  /*17c0*/  USEL UR6, UR6, URZ, UP0 ;  /* 0x000000ff06067287 */ /* 0x000fc40008000000 */
[----:B------:R-:W-:Y:S02]  /*17d0*/  UIADD3 UR20, UP0, UPT, UR22, 0x180, URZ ;  /* 0x0000018016147890 */ /* 0x000fe4000ff1e0ff */
[----:B------:R-:W-:Y:S01]  /*17e0*/  ULEA UR8, UR6, UR4, 0x3 ;  /* 0x0000000406087291 */ /* 0x000fe2000f8e18ff */
[----:B------:R-:W-:Y:S01]  /*17f0*/  LOP3.LUT R15, R15, UR9, RZ, 0x3c, !PT ;  /* 0x000000090f0f7c12 */ /* 0x000fe2000f8e3cff */
[----:B------:R-:W-:Y:S02]  /*1800*/  UIADD3.X UR27, UPT, UPT, URZ, UR23, URZ, UP1, !UPT ;  /* 0x00000017ff1b7290 */ /* 0x000fe40008ffe4ff */
[----:B------:R-:W-:Y:S01]  /*1810*/  UIADD3.X UR21, UPT, UPT, URZ, UR23, URZ, UP0, !UPT ;  /* 0x00000017ff157290 */ /* 0x000fe200087fe4ff */
[----:B-1----:R-:W-:Y:S01]  /*1820*/  SHF.L.U32 R2, R15, 0x1f, RZ ;  /* 0x0000001f0f027819 */ /* 0x002fe200000006ff */
[----:B------:R-:W-:Y:S01]  /*1830*/  UMOV UR18, 0x0 ;  /* 0x0000000000127882 */ /* 0x000fe20000000000 */
[----:B------:R-:W-:Y:S01]  /*1840*/  UMOV UR19, 0x10000000 ;  /* 0x1000000000137882 */ /* 0x000fe20000000000 */
[----:B------:R-:W-:Y:S01]  /*1850*/  UMOV UR12, UR36 ;  /* 0x00000024000c7c82 */ /* 0x000fe20008000000 */
[----:B------:R1:W1:Y:S01]  /*1860*/  SYNCS.PHASECHK.TRANS64.TRYWAIT P0, [UR8+0x18], R2 ;  /* 0x00001802ff0075a7 */ /* 0x0002620008001108 */
[----:B------:R-:W-:Y:S01]  /*1870*/  ULEA UR8, UR17, UR4, 0xe ;  /* 0x0000000411087291 */ /* 0x000fe2000f8e70ff */
[----:B------:R-:W-:Y:S01]  /*1880*/  UMOV UR9, UR33 ;  /* 0x0000002100097c82 */ /* 0x000fe20008000000 */
[----:B------:R-:W-:-:S02]  /*1890*/  UMOV UR10, UR34 ;  /* 0x00000022000a7c82 */ /* 0x000fc40008000000 */
[----:B------:R-:W-:Y:S02]  /*18a0*/  UIADD3 UR32, UPT, UPT, UR8, 0x8400, URZ ;  /* 0x0000840008207890 */ /* 0x000fe4000fffe0ff */
[----:B------:R-:W-:Y:S02]  /*18b0*/  UIADD3 UR8, UPT, UPT, UR8, 0x14400, URZ ;  /* 0x0001440008087890 */ /* 0x000fe4000fffe0ff */
[----:B------:R-:W-:Y:S01]  /*18c0*/  UIADD3 UR16, UPT, UPT, UR16, 0x1, URZ ;  /* 0x0000000110107890 */ /* 0x000fe2000fffe0ff */
[----:B------:R-:W-:Y:S01]  /*18d0*/  UMOV UR24, UR5 ;  /* 0x0000000500187c82 */ /* 0x000fe20008000000 */
[----:B------:R-:W-:Y:S02]  /*18e0*/  UMOV UR17, UR6 ;  /* 0x0000000600117c82 */ /* 0x000fe40008000000 */
[----:B------:R-:W-:Y:S01]  /*18f0*/  UISETP.NE.AND UP0, UPT, UR16, UR5, UPT ;  /* 0x000000051000728c */ /* 0x000fe2000bf05270 */
[----:B------:R1:W-:Y:S02]  /*1900*/  UTMALDG.3D [UR32], [UR26], desc[UR18] ;  /* 0x000012201a0075b4 */ /* 0x0003e40008011000 */
[----:B------:R1:W-:Y:S06]  /*1910*/  UTMALDG.3D [UR8], [UR20], desc[UR18] ;  /* 0x00001208140075b4 */ /* 0x0003ec0008011000 */
[----:B------:R-:W-:Y:S05]  /*1920*/  BRA.U UP0, `(.L_x_25) ;  /* 0xfffffffd00647547 */ /* 0x000fea000b83ffff */
.L_x_20:
[----:B-1----:R-:W-:Y:S01]  /*1930*/  ULEA UR8, UR6, UR4, 0x3 ;  /* 0x0000000406087291 */ /* 0x002fe2000f8e18ff */
[----:B------:R-:W-:Y:S01]  /*1940*/  SHF.L.U32 R2, R15, 0x1f, RZ ;  /* 0x0000001f0f027819 */ /* 0x000fe200000006ff */
[----:B------:R-:W-:Y:S01]  /*1950*/  @!P1 SYNCS.ARRIVE.TRANS64.A1T0 RZ, [UR4+0x58], RZ ;  /* 0x000058ffffff99a7 */ /* 0x000fe20008100004 */
[----:B------:R-:W-:-:S06]  /*1960*/  UISETP.GT.AND UP0, UPT, UR15, UR14, UPT ;  /* 0x0000000e0f00728c */ /* 0x000fcc000bf04270 */
[----:B--2---:R1:W2:Y:S03]  /*1970*/  SYNCS.PHASECHK.TRANS64.TRYWAIT P0, [UR8+0x18], R2 ;  /* 0x00001802ff0075a7 */ /* 0x0042a60008001108 */
[----:B------:R-:W-:Y:S05]  /*1980*/  BRA.U !UP0, `(.L_x_26) ;  /* 0x0000000108a87547 */ /* 0x000fea000b800000 */
[----:B------:R-:W-:Y:S01]  /*1990*/  UIADD3 UR21, UPT, UPT, UR7, UR24, URZ ;  /* 0x0000001807157290 */ /* 0x000fe2000fffe0ff */
[----:B------:R-:W-:-:S11]  /*19a0*/  UMOV UR25, UR6 ;  /* 0x0000000600197c82 */ /* 0x000fd60008000000 */
.L_x_31:
[----:B-1----:R-:W-:Y:S01]  /*19b0*/  ULEA UR17, UR25, UR4, 0x3 ;  /* 0x0000000419117291 */ /* 0x002fe2000f8e18ff */
[----:B--2---:R-:W-:Y:S01]  /*19c0*/  @!P5 MOV R3, 0x8000 ;  /* 0x000080000003d802 */ /* 0x004fe20000000f00 */
[----:B--2---:R-:W-:Y:S10]  /*19d0*/  @P0 BRA `(.L_x_27) ;  /* 0x00000000000c0947 */ /* 0x004ff40003800000 */
[----:B------:R-:W-:-:S04]  /*19e0*/  SHF.L.U32 R5, R15, 0x1f, RZ ;  /* 0x0000001f0f057819 */ /* 0x000fc800000006ff */
[----:B------:R-:W2:Y:S02]  /*19f0*/  SYNCS.PHASECHK.TRANS64.TRYWAIT P0, [UR17+0x18], R5 ;  /* 0x00001805ff0075a7 */ /* 0x000ea40008001111 */
[----:B--2---:R-:W-:Y:S05]  /*1a00*/  @!P0 BRA `(.L_x_28) ;  /* 0x0000006400f88947 */ /* 0x004fea0003800000 */
.L_x_27:
[----:B------:R2:W-:Y:S01]  /*1a10*/  @!P5 SYNCS.ARRIVE.TRANS64 RZ, [UR17], R3 ;  /* 0x00000003ffffd9a7 */ /* 0x0005e20008000011 */
[----:B------:R-:W-:Y:S04]  /*1a20*/  BSSY.RECONVERGENT B0, `(.L_x_29) ;  /* 0x0000003000007945 */ /* 0x000fe80003800200 */
[----:B------:R-:W-:Y:S05]  /*1a30*/  @P4 BRA `(.L_x_30) ;  /* 0x0000000000044947 */ /* 0x000fea0003800000 */
[----:B------:R-:W-:Y:S05]  /*1a40*/  BPT.TRAP 0x1 ;  /* 0x000000040000795c */ /* 0x000fea0000300000 */
.L_x_30:
[----:B------:R-:W-:Y:S05]  /*1a50*/  BSYNC.RECONVERGENT B0 ;  /* 0x0000000000007941 */ /* 0x000fea0003800200 */
.L_x_29:
        /* <DEDUP_REMOVED lines=20> */
[----:B------:R-:W-:Y:S01]  /*1ba0*/  UIADD3 UR8, UPT, UPT, UR8, 0x14400, URZ ;  /* 0x0001440008087890 */ /* 0x000fe2000fffe0ff */
[----:B------:R-:W-:Y:S01]  /*1bb0*/  UMOV UR9, UR17 ;  /* 0x0000001100097c82 */ /* 0x000fe20008000000 */
[----:B------:R-:W-:Y:S01]  /*1bc0*/  UMOV UR10, UR18 ;  /* 0x00000012000a7c82 */ /* 0x000fe20008000000 */
[----:B------:R-:W-:Y:S01]  /*1bd0*/  UIADD3 UR24, UPT, UPT, UR24, 0x1, URZ ;  /* 0x0000000118187890 */ /* 0x000fe2000fffe0ff */
[----:B------:R-:W-:-:S03]  /*1be0*/  UMOV UR25, UR6 ;  /* 0x0000000600197c82 */ /* 0x000fc60008000000 */
[----:B------:R1:W-:Y:S01]  /*1bf0*/  UTMALDG.3D [UR16], [UR30], desc[UR26] ;  /* 0x00001a101e0075b4 */ /* 0x0003e20008011000 */
[----:B------:R-:W-:Y:S01]  /*1c00*/  UISETP.NE.AND UP0, UPT, UR24, UR21, UPT ;  /* 0x000000151800728c */ /* 0x000fe2000bf05270 */
[----:B------:R1:W-:Y:S08]  /*1c10*/  UTMALDG.3D [UR8], [UR28], desc[UR26] ;  /* 0x00001a081c0075b4 */ /* 0x0003f00008011000 */
[----:B------:R-:W-:Y:S05]  /*1c20*/  BRA.U UP0, `(.L_x_31) ;  /* 0xfffffffd00607547 */ /* 0x000fea000b83ffff */
.L_x_26:
[C---:B-1----:R-:W-:Y:S01]  /*1c30*/  LEA R2, R14.reuse, UR4, 0x3 ;  /* 0x000000040e027c11 */ /* 0x042fe2000f8e18ff */
[----:B------:R-:W-:Y:S01]  /*1c40*/  NOP ;  /* 0x0000000000007918 */ /* 0x000fe20000000000 */
[----:B--2---:R-:W-:Y:S02]  /*1c50*/  SHF.L.U32 R3, R13, 0x1f, RZ ;  /* 0x0000001f0d037819 */ /* 0x004fe400000006ff */
[----:B------:R-:W-:Y:S02]  /*1c60*/  LEA R4, R14, UR4, 0x4 ;  /* 0x000000040e047c11 */ /* 0x000fe4000f8e20ff */
[----:B------:R-:W1:Y:S02]  /*1c70*/  SYNCS.PHASECHK.TRANS64.TRYWAIT P0, [R2+URZ+0x60], R3 ;  /* 0x00006003020075a7 */ /* 0x000e6400080011ff */
[----:B-1----:R-:W-:Y:S05]  /*1c80*/  @!P0 BRA `(.L_x_32) ;  /* 0x0000006400708947 */ /* 0x002fea0003800000 */
.L_x_108:
[----:B------:R-:W2:Y:S01]  /*1c90*/  LDS.128 R4, [R4+0xf0] ;  /* 0x0000f00004047984 */ /* 0x000ea20000000c00 */
[----:B---3--:R-:W-:Y:S01]  /*1ca0*/  ISETP.GE.AND P0, PT, R72, 0x1, PT ;  /* 0x000000014800780c */ /* 0x008fe20003f06270 */
[----:B-1----:R-:W-:Y:S01]  /*1cb0*/  VIADD R2, R2, 0x70 ;  /* 0x0000007002027836 */ /* 0x002fe20000000000 */
[----:B------:R-:W-:Y:S01]  /*1cc0*/  @!PT LDS RZ, [RZ] ;  /* 0x00000000fffff984 */ /* 0x000fe20000000800 */
[----:B------:R-:W-:Y:S01]  /*1cd0*/  @!PT LDS RZ, [RZ] ;  /* 0x00000000fffff984 */ /* 0x000fe20000000800 */
[----:B------:R-:W-:Y:S01]  /*1ce0*/  @!PT LDS RZ, [RZ] ;  /* 0x00000000fffff984 */ /* 0x000fe20000000800 */
[----:B------:R-:W-:Y:S01]  /*1cf0*/  @!PT LDS RZ, [RZ] ;  /* 0x00000000fffff984 */ /* 0x000fe20000000800 */
[----:B------:R1:W-:Y:S06]  /*1d00*/  MEMBAR.ALL.CTA ;  /* 0x0000000000007992 */ /* 0x0003ec0000008000 */
[----:B-1----:R-:W1:Y:S01]  /*1d10*/  FENCE.VIEW.ASYNC.S ;  /* 0x00000000000073c6 */ /* 0x002e620000000000 */
[----:B------:R-:W-:-:S04]  /*1d20*/  PRMT R2, RZ, 0x654, R2 ;  /* 0x00000654ff027816 */ /* 0x000fc80000000002 */
[----:B-1----:R1:W-:Y:S01]  /*1d30*/  SYNCS.ARRIVE.TRANS64.RED.A1T0 RZ, [R2+URZ], RZ ;  /* 0x000000ff02ff79a7 */ /* 0x0023e200081004ff */
[----:B--2---:R-:W-:-:S13]  /*1d40*/  LOP3.LUT P2, RZ, R6, 0x1, RZ, 0xc0, !PT ;  /* 0x0000000106ff7812 */ /* 0x004fda000784c0ff */
[----:B------:R-:W-:Y:S01]  /*1d50*/  @P2 SHF.R.U32.HI R3, RZ, 0x10, R5 ;  /* 0x00000010ff032819 */ /* 0x000fe20000011605 */
[----:B------:R-:W-:Y:S01]  /*1d60*/  VOTEU.ANY UP0, P2 ;  /* 0x0000000000ff7886 */ /* 0x000fe20001000100 */
[----:B------:R-:W-:Y:S02]  /*1d70*/  @P2 MOV R11, R4 ;  /* 0x00000004000b2202 */ /* 0x000fe40000000f00 */
[----:B------:R-:W-:Y:S02]  /*1d80*/  @P2 R2UR.BROADCAST UR8, R3 ;  /* 0x00000000030822ca */ /* 0x000fe400008e0000 */
[----:B------:R-:W-:-:S11]  /*1d90*/  @P2 LOP3.LUT R8, R5, 0xffff, RZ, 0xc0, !PT ;  /* 0x0000ffff05082812 */ /* 0x000fd600078ec0ff */
[----:B------:R-:W-:Y:S01]  /*1da0*/  @UP0 UMOV UR36, UR8 ;  /* 0x0000000800240c82 */ /* 0x000fe20008000000 */
[----:B-1----:R-:W-:Y:S05]  /*1db0*/  @!P0 BRA `(.L_x_33) ;  /* 0x0000000000b88947 */ /* 0x002fea0003800000 */
[----:B------:R-:W4:Y:S01]  /*1dc0*/  LDC.64 R4, c[0x0][0xb18] ;  /* 0x0002c600ff047b82 */ /* 0x000f220000000a00 */
[----:B------:R-:W-:-:S07]  /*1dd0*/  ISETP.NE.AND P3, PT, R72, 0x1, PT ;  /* 0x000000014800780c */ /* 0x000fce0003f65270 */
[----:B------:R-:W1:Y:S08]  /*1de0*/  LDC.64 R6, c[0x0][0xb10] ;  /* 0x0002c400ff067b82 */ /* 0x000e700000000a00 */
[----:B------:R-:W2:Y:S08]  /*1df0*/  LDC R16, c[0x0][0xb20] ;  /* 0x0002c800ff107b82 */ /* 0x000eb00000000800 */
[----:B------:R-:W3:Y:S01]  /*1e00*/  LDC R18, c[0x0][0xb0c] ;  /* 0x0002c300ff127b82 */ /* 0x000ee20000000800 */
[----:B----4-:R-:W-:Y:S01]  /*1e10*/  IMAD.HI.U32 R17, R0, R5, RZ ;  /* 0x0000000500117227 */ /* 0x010fe200078e00ff */
[----:B------:R-:W-:-:S03]  /*1e20*/  ISETP.NE.AND P0, PT, R4, 0x1, PT ;  /* 0x000000010400780c */ /* 0x000fc60003f05270 */
[----:B------:R-:W-:-:S03]  /*1e30*/  IMAD.HI.U32 R5, R8, R5, RZ ;  /* 0x0000000508057227 */ /* 0x000fc600078e00ff */
[----:B------:R-:W4:Y:S01]  /*1e40*/  LDC.64 R2, c[0x0][0xb28] ;  /* 0x0002ca00ff027b82 */ /* 0x000f220000000a00 */
[----:B-1----:R-:W-:-:S04]  /*1e50*/  IMAD.HI.U32 R20, R9, R6, RZ ;  /* 0x0000000609147227 */ /* 0x002fc800078e00ff */
[----:B------:R-:W-:Y:S01]  /*1e60*/  IMAD.HI.U32 R22, R11, R6, RZ ;  /* 0x000000060b167227 */ /* 0x000fe200078e00ff */
[----:B------:R-:W-:Y:S02]  /*1e70*/  SHF.R.U32.HI R20, RZ, R7, R20 ;  /* 0x00000007ff147219 */ /* 0x000fe40000011614 */
[-C--:B--2---:R-:W-:Y:S02]  /*1e80*/  SHF.R.U32.HI R17, RZ, R16.reuse, R17 ;  /* 0x00000010ff117219 */ /* 0x084fe40000011611 */
[----:B------:R-:W-:Y:S02]  /*1e90*/  SHF.R.U32.HI R5, RZ, R16, R5 ;  /* 0x00000010ff057219 */ /* 0x000fe40000011605 */
[----:B------:R-:W-:Y:S02]  /*1ea0*/  SEL R17, R0, R17, !P0 ;  /* 0x0000001100117207 */ /* 0x000fe40004000000 */
[----:B------:R-:W-:Y:S02]  /*1eb0*/  SHF.R.U32.HI R22, RZ, R7, R22 ;  /* 0x00000007ff167219 */ /* 0x000fe40000011616 */
[----:B---3--:R-:W-:-:S02]  /*1ec0*/  ISETP.NE.AND P1, PT, R18, 0x1, PT ;  /* 0x000000011200780c */ /* 0x008fc40003f25270 */
[----:B------:R-:W-:Y:S02]  /*1ed0*/  SEL R5, R8, R5, !P0 ;  /* 0x0000000508057207 */ /* 0x000fe40004000000 */
[----:B------:R-:W-:Y:S02]  /*1ee0*/  SEL R19, R9, R20, !P1 ;  /* 0x0000001409137207 */ /* 0x000fe40004800000 */
[----:B------:R-:W-:Y:S01]  /*1ef0*/  SEL R7, R11, R22, !P1 ;  /* 0x000000160b077207 */ /* 0x000fe20004800000 */
[----:B----4-:R-:W-:-:S04]  /*1f00*/  IMAD.HI.U32 R20, R17, R2, RZ ;  /* 0x0000000211147227 */ /* 0x010fc800078e00ff */
[----:B------:R-:W-:Y:S01]  /*1f10*/  IMAD.HI.U32 R6, R19, R2, RZ ;  /* 0x0000000213067227 */ /* 0x000fe200078e00ff */
[----:B------:R-:W-:-:S04]  /*1f20*/  @P3 SHF.R.U32.HI R17, RZ, R3, R20 ;  /* 0x00000003ff113219 */ /* 0x000fc80000011614 */
[----:B------:R-:W-:Y:S01]  /*1f30*/  @P3 SHF.R.U32.HI R19, RZ, R3, R6 ;  /* 0x00000003ff133219 */ /* 0x000fe20000011606 */
[----:B------:R-:W-:-:S04]  /*1f40*/  IMAD R17, R72, R17, RZ ;  /* 0x0000001148117224 */ /* 0x000fc800078e02ff */
[----:B------:R-:W-:Y:S01]  /*1f50*/  IMAD R6, R72, R19, RZ ;  /* 0x0000001348067224 */ /* 0x000fe200078e02ff */
[C---:B------:R-:W-:Y:S02]  /*1f60*/  ISETP.GE.AND P0, PT, R5.reuse, R17, PT ;  /* 0x000000110500720c */ /* 0x040fe40003f06270 */
[----:B------:R-:W-:Y:S02]  /*1f70*/  IADD3 R17, PT, PT, -R5, RZ, RZ ;  /* 0x000000ff05117210 */ /* 0x000fe40007ffe1ff */
[----:B------:R-:W-:Y:S01]  /*1f80*/  ISETP.GE.OR P0, PT, R7, R6, P0 ;  /* 0x000000060700720c */ /* 0x000fe20000706670 */
[----:B------:R-:W-:-:S04]  /*1f90*/  IMAD.HI.U32 R6, R5, R2, RZ ;  /* 0x0000000205067227 */ /* 0x000fc800078e00ff */
[----:B------:R-:W-:Y:S01]  /*1fa0*/  IMAD R8, R4, R17, R8 ;  /* 0x0000001104087224 */ /* 0x000fe200078e0208 */
[----:B------:R-:W-:-:S04]  /*1fb0*/  SHF.R.U32.HI R6, RZ, R3, R6 ;  /* 0x00000003ff067219 */ /* 0x000fc80000011606 */
[----:B------:R-:W-:-:S03]  /*1fc0*/  SEL R6, R5, R6, !P3 ;  /* 0x0000000605067207 */ /* 0x000fc60005800000 */
[----:B------:R-:W-:-:S04]  /*1fd0*/  @!P0 IMAD.HI.U32 R16, R7, R2, RZ ;  /* 0x0000000207108227 */ /* 0x000fc800078e00ff */
[----:B------:R-:W-:Y:S01]  /*1fe0*/  IMAD.MOV R2, RZ, RZ, -R6 ;  /* 0x000000ffff027224 */ /* 0x000fe200078e0a06 */
[----:B------:R-:W-:-:S03]  /*1ff0*/  @!P0 SHF.R.U32.HI R16, RZ, R3, R16 ;  /* 0x00000003ff108219 */ /* 0x000fc60000011610 */
[----:B------:R-:W-:Y:S01]  /*2000*/  IMAD R2, R72, R2, R5 ;  /* 0x0000000248027224 */ /* 0x000fe200078e0205 */
        /* <DEDUP_REMOVED lines=9> */
.L_x_33:
[----:B------:R-:W1:Y:S02]  /*20a0*/  LDCU UR8, c[0x0][0xb30] ;  /* 0x00016600ff0877ac */ /* 0x000e640008000800 */
[----:B-1----:R-:W-:-:S09]  /*20b0*/  UISETP.NE.AND UP0, UPT, UR8, 0x1, UPT ;  /* 0x000000010800788c */ /* 0x002fd2000bf05270 */
[----:B------:R-:W-:Y:S05]  /*20c0*/  BRA.U UP0, `(.L_x_34) ;  /* 0x0000000100407547 */ /* 0x000fea000b800000 */
[----:B------:R-:W1:Y:S08]  /*20d0*/  LDC.64 R4, c[0x0][0xb10] ;  /* 0x0002c400ff047b82 */ /* 0x000e700000000a00 */
[----:B------:R-:W2:Y:S08]  /*20e0*/  LDC.64 R2, c[0x0][0xb18] ;  /* 0x0002c600ff027b82 */ /* 0x000eb00000000a00 */
[----:B------:R-:W3:Y:S08]  /*20f0*/  LDC R6, c[0x0][0xb20] ;  /* 0x0002c800ff067b82 */ /* 0x000ef00000000800 */
[----:B------:R-:W4:Y:S01]  /*2100*/  LDC R16, c[0x0][0xb0c] ;  /* 0x0002c300ff107b82 */ /* 0x000f220000000800 */
[----:B-1----:R-:W-:-:S05]  /*2110*/  IMAD.HI.U32 R4, R11, R4, RZ ;  /* 0x000000040b047227 */ /* 0x002fca00078e00ff */
[----:B------:R-:W-:Y:S01]  /*2120*/  SHF.R.U32.HI R4, RZ, R5, R4 ;  /* 0x00000005ff047219 */ /* 0x000fe20000011604 */
[----:B--2---:R-:W-:Y:S01]  /*2130*/  IMAD.HI.U32 R3, R8, R3, RZ ;  /* 0x0000000308037227 */ /* 0x004fe200078e00ff */
[----:B------:R-:W-:-:S04]  /*2140*/  ISETP.NE.AND P0, PT, R2, 0x1, PT ;  /* 0x000000010200780c */ /* 0x000fc80003f05270 */
[----:B---3--:R-:W-:-:S04]  /*2150*/  SHF.R.U32.HI R3, RZ, R6, R3 ;  /* 0x00000006ff037219 */ /* 0x008fc80000011603 */
[----:B------:R-:W-:Y:S02]  /*2160*/  SEL R3, R8, R3, !P0 ;  /* 0x0000000308037207 */ /* 0x000fe40004000000 */
[----:B----4-:R-:W-:-:S04]  /*2170*/  ISETP.NE.AND P1, PT, R16, 0x1, PT ;  /* 0x000000011000780c */ /* 0x010fc80003f25270 */
[----:B------:R-:W-:-:S05]  /*2180*/  SEL R4, R11, R4, !P1 ;  /* 0x000000040b047207 */ /* 0x000fca0004800000 */
[----:B------:R-:W-:Y:S02]  /*2190*/  IMAD.IADD R5, R3, 0x1, -R4 ;  /* 0x0000000103057824 */ /* 0x000fe400078e0a04 */
[----:B------:R-:W-:Y:S02]  /*21a0*/  IMAD.IADD R3, R4, 0x1, -R3 ;  /* 0x0000000104037824 */ /* 0x000fe400078e0a03 */
[----:B------:R-:W-:Y:S02]  /*21b0*/  IMAD R11, R5, R16, R11 ;  /* 0x00000010050b7224 */ /* 0x000fe400078e020b */
[----:B------:R-:W-:-:S07]  /*21c0*/  IMAD R8, R3, R2, R8 ;  /* 0x0000000203087224 */ /* 0x000fce00078e0208 */
.L_x_34:
[----:B------:R-:W-:Y:S01]  /*21d0*/  VIADD R14, R14, 0x1 ;  /* 0x000000010e0e7836 */ /* 0x000fe20000000000 */
[----:B------:R-:W-:Y:S01]  /*21e0*/  PLOP3.LUT P1, PT, PT, PT, PT, 0x80, 0x8 ;  /* 0x000000000008781c */ /* 0x000fe20003f2f070 */
[----:B------:R-:W-:Y:S02]  /*21f0*/  IMAD.IADD R21, R11, 0x1, R170 ;  /* 0x000000010b157824 */ /* 0x000fe400078e02aa */
[----:B------:R-:W-:Y:S01]  /*2200*/  IMAD.IADD R20, R8, 0x1, R147 ;  /* 0x0000000108147824 */ /* 0x000fe200078e0293 */
[----:B------:R-:W-:-:S04]  /*2210*/  ISETP.NE.AND P0, PT, R14, 0x2, PT ;  /* 0x000000020e00780c */ /* 0x000fc80003f05270 */
[----:B------:R-:W-:Y:S02]  /*2220*/  SEL R2, RZ, 0x1, P0 ;  /* 0x00000001ff027807 */ /* 0x000fe40000000000 */
[----:B------:R-:W-:Y:S02]  /*2230*/  SEL R14, R14, RZ, P0 ;  /* 0x000000ff0e0e7207 */ /* 0x000fe40000000000 */
[----:B------:R-:W-:Y:S01]  /*2240*/  LOP3.LUT R13, R13, R2, RZ, 0x3c, !PT ;  /* 0x000000020d0d7212 */ /* 0x000fe200078e3cff */
[----:B------:R-:W-:Y:S06]  /*2250*/  @P2 BRA `(.L_x_35) ;  /* 0xfffffff000a02947 */ /* 0x000fec000383ffff */
[----:B------:R-:W-:Y:S01]  /*2260*/  UIADD3 UR4, UPT, UPT, UR4, 0x18, URZ ;  /* 0x0000001804047890 */ /* 0x000fe2000fffe0ff */
[----:B------:R-:W-:-:S03]  /*2270*/  SHF.L.U32 R3, R15, 0x1f, RZ ;  /* 0x0000001f0f037819 */ /* 0x000fc600000006ff */
[----:B------:R-:W-:-:S09]  /*2280*/  ULEA UR5, UR6, UR4, 0x3 ;  /* 0x0000000406057291 */ /* 0x000fd2000f8e18ff */
[----:B------:R-:W1:Y:S02]  /*2290*/  SYNCS.PHASECHK.TRANS64.TRYWAIT P0, [UR5], R3 ;  /* 0x00000003ff0075a7 */ /* 0x000e640008001105 */
[----:B-1----:R-:W-:Y:S05]  /*22a0*/  @!P0 BRA `(.L_x_36) ;  /* 0x0000005c00fc8947 */ /* 0x002fea0003800000 */
.L_x_110:
[----:B------:R-:W-:-:S04]  /*22b0*/  UIADD3 UR6, UPT, UPT, UR6, 0x1, URZ ;  /* 0x0000000106067890 */ /* 0x000fc8000fffe0ff */
[----:B------:R-:W-:-:S04]  /*22c0*/  UISETP.NE.AND UP0, UPT, UR6, 0x3, UPT ;  /* 0x000000030600788c */ /* 0x000fc8000bf05270 */
[----:B------:R-:W-:Y:S02]  /*22d0*/  USEL UR7, URZ, 0x1, UP0 ;  /* 0x00000001ff077887 */ /* 0x000fe40008000000 */
[----:B------:R-:W-:-:S04]  /*22e0*/  USEL UR6, UR6, URZ, UP0 ;  /* 0x000000ff06067287 */ /* 0x000fc80008000000 */
[----:B------:R-:W-:Y:S01]  /*22f0*/  ULEA UR5, UR6, UR4, 0x3 ;  /* 0x0000000406057291 */ /* 0x000fe2000f8e18ff */
[----:B------:R-:W-:-:S04]  /*2300*/  LOP3.LUT R15, R15, UR7, RZ, 0x3c, !PT ;  /* 0x000000070f0f7c12 */ /* 0x000fc8000f8e3cff */
[----:B-1----:R-:W-:-:S04]  /*2310*/  SHF.L.U32 R3, R15, 0x1f, RZ ;  /* 0x0000001f0f037819 */ /* 0x002fc800000006ff */
[----:B------:R-:W1:Y:S02]  /*2320*/  SYNCS.PHASECHK.TRANS64.TRYWAIT P0, [UR5], R3 ;  /* 0x00000003ff0075a7 */ /* 0x000e640008001105 */
[----:B-1----:R-:W-:Y:S05]  /*2330*/  @!P0 BRA `(.L_x_37) ;  /* 0x0000005c00f08947 */ /* 0x002fea0003800000 */
.L_x_112:
[----:B------:R-:W-:-:S04]  /*2340*/  UIADD3 UR6, UPT, UPT, UR6, 0x1, URZ ;  /* 0x0000000106067890 */ /* 0x000fc8000fffe0ff */
[----:B------:R-:W-:-:S04]  /*2350*/  UISETP.NE.AND UP0, UPT, UR6, 0x3, UPT ;  /* 0x000000030600788c */ /* 0x000fc8000bf05270 */
[----:B------:R-:W-:Y:S02]  /*2360*/  USEL UR5, URZ, 0x1, UP0 ;  /* 0x00000001ff057887 */ /* 0x000fe40008000000 */
[----:B------:R-:W-:-:S04]  /*2370*/  USEL UR6, UR6, URZ, UP0 ;  /* 0x000000ff06067287 */ /* 0x000fc80008000000 */
[----:B------:R-:W-:Y:S01]  /*2380*/  ULEA UR6, UR6, UR4, 0x3 ;  /* 0x0000000406067291 */ /* 0x000fe2000f8e18ff */
[----:B-1----:R-:W-:-:S04]  /*2390*/  LOP3.LUT R3, R15, UR5, RZ, 0x3c, !PT ;  /* 0x000000050f037c12 */ /* 0x002fc8000f8e3cff */
[----:B------:R-:W-:Y:S01]  /*23a0*/  SHF.L.U32 R3, R3, 0x1f, RZ ;  /* 0x0000001f03037819 */ /* 0x000fe200000006ff */
[----:B----4-:R-:W-:-:S07]  /*23b0*/  IMAD.U32 R0, RZ, RZ, UR6 ;  /* 0x00000006ff007e24 */ /* 0x010fce000f8e00ff */
.L_x_38:
[----:B-1----:R1:W2:Y:S02]  /*23c0*/  SYNCS.PHASECHK.TRANS64.TRYWAIT P0, [R0+URZ], R3 ;  /* 0x00000003000075a7 */ /* 0x0022a400080011ff */
[----:B--2---:R-:W-:Y:S05]  /*23d0*/  @!P0 NANOSLEEP.SYNCS 0x989680 ;  /* 0x009896800000895d */ /* 0x004fea0003900000 */
[----:B------:R-:W2:Y:S02]  /*23e0*/  @!P0 SYNCS.PHASECHK.TRANS64 P0, [R0+URZ], R3 ;  /* 0x00000003000085a7 */ /* 0x000ea400080010ff */
[----:B--2---:R-:W-:Y:S05]  /*23f0*/  @P0 EXIT ;  /* 0x000000000000094d */ /* 0x004fea0003800000 */
[----:B------:R-:W-:Y:S05]  /*2400*/  BRA `(.L_x_38) ;  /* 0xfffffffc00ec7947 */ /* 0x000fea000383ffff */
.L_x_17:
[----:B------:R-:W-:-:S04]  /*2410*/  UISETP.NE.AND UP1, UPT, UR37, URZ, UPT ;  /* 0x000000ff2500728c */ /* 0x000fc8000bf25270 */
[----:B------:R-:W-:-:S09]  /*2420*/  UISETP.NE.OR UP1, UPT, UR8, 0x1, UP1 ;  /* 0x000000010800788c */ /* 0x000fd20008f25670 */
[----:B------:R-:W-:Y:S05]  /*2430*/  BRA.U UP1, `(.L_x_39) ;  /* 0x0000000501487547 */ /* 0x000fea000b800000 */
[----:B------:R-:W-:Y:S01]  /*2440*/  ISETP.NE.AND P2, PT, R2, RZ, PT ;  /* 0x000000ff0200720c */ /* 0x000fe20003f45270 */
[----:B------:R-:W-:Y:S01]  /*2450*/  IMAD.MOV.U32 R12, RZ, RZ, 0x1 ;  /* 0x00000001ff0c7424 */ /* 0x000fe200078e00ff */
[----:B------:R-:W-:Y:S02]  /*2460*/  CS2R R10, SRZ ;  /* 0x00000000000a7805 */ /* 0x000fe4000001ff00 */
[----:B------:R-:W-:Y:S01]  /*2470*/  CS2R R8, SRZ ;  /* 0x0000000000087805 */ /* 0x000fe2000001ff00 */
[----:B------:R-:W-:Y:S01]  /*2480*/  UMOV UR4, 0x400 ;  /* 0x0000040000047882 */ /* 0x000fe20000000000 */
[----:B------:R-:W-:Y:S01]  /*2490*/  UMOV UR6, URZ ;  /* 0x000000ff00067c82 */ /* 0x000fe20008000000 */
[----:B------:R-:W-:-:S12]  /*24a0*/  ULEA UR37, UR37, UR4, 0x18 ;  /* 0x0000000425257291 */ /* 0x000fd8000f8ec0ff */
.L_x_43:
[----:B------:R-:W-:Y:S02]  /*24b0*/  LEA R0, R8, UR37, 0x3 ;  /* 0x0000002508007c11 */ /* 0x000fe4000f8e18ff */
[----:B------:R-:W-:-:S03]  /*24c0*/  SHF.L.U32 R5, R9, 0x1f, RZ ;  /* 0x0000001f09057819 */ /* 0x000fc600000006ff */
[----:B------:R-:W-:Y:S01]  /*24d0*/  VIADD R4, R0, 0xd0 ;  /* 0x000000d000047836 */ /* 0x000fe20000000000 */
[----:B------:R-:W1:Y:S02]  /*24e0*/  SYNCS.PHASECHK.TRANS64.TRYWAIT P0, [R0+URZ+0xc0], R5 ;  /* 0x0000c005000075a7 */ /* 0x000e6400080011ff */
[----:B-1----:R-:W-:Y:S05]  /*24f0*/  @!P0 BRA `(.L_x_40) ;  /* 0x0000005c00988947 */ /* 0x002fea0003800000 */
.L_x_113:
[----:B------:R-:W-:Y:S01]  /*2500*/  ULEA UR5, UR6, UR37, 0x3 ;  /* 0x0000002506057291 */ /* 0x000fe2000f8e18ff */
[----:B------:R-:W-:Y:S02]  /*2510*/  PRMT R4, RZ, 0x654, R4 ;  /* 0x00000654ff047816 */ /* 0x000fe40000000004 */
[----:B-1----:R-:W-:Y:S01]  /*2520*/  SHF.L.U32 R5, R12, 0x1f, RZ ;  /* 0x0000001f0c057819 */ /* 0x002fe200000006ff */
[----:B------:R-:W-:Y:S01]  /*2530*/  UIADD3 UR4, UPT, UPT, UR5, 0x60, URZ ;  /* 0x0000006005047890 */ /* 0x000fe2000fffe0ff */
[----:B------:R1:W-:Y:S05]  /*2540*/  SYNCS.ARRIVE.TRANS64.RED.A1T0 RZ, [R4+URZ], RZ ;  /* 0x000000ff04ff79a7 */ /* 0x0003ea00081004ff */
[----:B------:R-:W-:Y:S01]  /*2550*/  IMAD.U32 R7, RZ, RZ, UR4 ;  /* 0x00000004ff077e24 */ /* 0x000fe2000f8e00ff */
[----:B------:R-:W2:Y:S04]  /*2560*/  SYNCS.PHASECHK.TRANS64.TRYWAIT P0, [UR5+0x70], R5 ;  /* 0x00007005ff0075a7 */ /* 0x000ea80008001105 */
[----:B------:R-:W-:Y:S01]  /*2570*/  PRMT R6, R2, 0x654, R7 ;  /* 0x0000065402067816 */ /* 0x000fe20000000007 */
[----:B-1----:R-:W-:Y:S01]  /*2580*/  @!P2 IMAD.MOV.U32 R4, RZ, RZ, 0x10 ;  /* 0x00000010ff04a424 */ /* 0x002fe200078e00ff */
[----:B--2---:R-:W-:Y:S06]  /*2590*/  @!P0 BRA `(.L_x_41) ;  /* 0x0000005c00848947 */ /* 0x004fec0003800000 */
.L_x_115:
[----:B------:R-:W-:Y:S01]  /*25a0*/  ULEA UR4, UR6, UR37, 0x4 ;  /* 0x0000002506047291 */ /* 0x000fe2000f8e20ff */
[----:B------:R-:W-:Y:S01]  /*25b0*/  SEL R3, R6, R3, !P2 ;  /* 0x0000000306037207 */ /* 0x000fe20005000000 */
[----:B------:R-:W-:Y:S01]  /*25c0*/  UIADD3 UR5, UPT, UPT, UR5, 0x60, URZ ;  /* 0x0000006005057890 */ /* 0x000fe2000fffe0ff */
[----:B-1----:R-:W-:Y:S01]  /*25d0*/  LEA R0, R11, UR37, 0x3 ;  /* 0x000000250b007c11 */ /* 0x002fe2000f8e18ff */
[----:B------:R-:W-:Y:S01]  /*25e0*/  UIADD3 UR4, UPT, UPT, UR4, 0xf0, URZ ;  /* 0x000000f004047890 */ /* 0x000fe2000fffe0ff */
[----:B------:R-:W-:Y:S01]  /*25f0*/  SHF.L.U32 R5, R10, 0x1f, RZ ;  /* 0x0000001f0a057819 */ /* 0x000fe200000006ff */
[----:B------:R1:W-:Y:S01]  /*2600*/  @!P2 SYNCS.ARRIVE.TRANS64.RED RZ, [R3+URZ], R4 ;  /* 0x0000000403ffa9a7 */ /* 0x0003e200080004ff */
[----:B------:R-:W-:Y:S01]  /*2610*/  UIADD3 UR6, UPT, UPT, UR6, 0x1, URZ ;  /* 0x0000000106067890 */ /* 0x000fe2000fffe0ff */
[----:B------:R-:W-:-:S03]  /*2620*/  VIADD R8, R8, 0x1 ;  /* 0x0000000108087836 */ /* 0x000fc60000000000 */
[----:B------:R-:W-:Y:S02]  /*2630*/  UISETP.NE.AND UP0, UPT, UR6, 0x2, UPT ;  /* 0x000000020600788c */ /* 0x000fe4000bf05270 */
[----:B------:R-:W-:Y:S06]  /*2640*/  UGETNEXTWORKID.BROADCAST [UR4], [UR5] ;  /* 0x00000000040073ca */ /* 0x000fec0008000100 */
[----:B------:R-:W-:Y:S01]  /*2650*/  USEL UR4, URZ, 0x1, UP0 ;  /* 0x00000001ff047887 */ /* 0x000fe20008000000 */
[----:B------:R-:W-:Y:S01]  /*2660*/  ISETP.NE.AND P0, PT, R8, 0x2, PT ;  /* 0x000000020800780c */ /* 0x000fe20003f05270 */
[----:B------:R-:W-:Y:S01]  /*2670*/  USEL UR6, UR6, URZ, UP0 ;  /* 0x000000ff06067287 */ /* 0x000fe20008000000 */
[----:B------:R-:W2:Y:S03]  /*2680*/  SYNCS.PHASECHK.TRANS64.TRYWAIT P1, [R0+URZ+0x60], R5 ;  /* 0x00006005000075a7 */ /* 0x000ea600080211ff */
[----:B------:R-:W-:Y:S01]  /*2690*/  LOP3.LUT R12, R12, UR4, RZ, 0x3c, !PT ;  /* 0x000000040c0c7c12 */ /* 0x000fe2000f8e3cff */
[----:B-12---:R-:W-:Y:S07]  /*26a0*/  @!P1 BRA `(.L_x_42) ;  /* 0x0000005c00589947 */ /* 0x006fee0003800000 */
.L_x_116:
[C---:B------:R-:W-:Y:S01]  /*26b0*/  LEA R4, R11.reuse, UR37, 0x4 ;  /* 0x000000250b047c11 */ /* 0x040fe2000f8e20ff */
[----:B-1----:R-:W-:Y:S01]  /*26c0*/  VIADD R0, R0, 0x70 ;  /* 0x0000007000007836 */ /* 0x002fe20000000000 */
[----:B------:R-:W-:Y:S01]  /*26d0*/  SEL R8, R8, RZ, P0 ;  /* 0x000000ff08087207 */ /* 0x000fe20000000000 */
[----:B------:R-:W-:-:S03]  /*26e0*/  VIADD R11, R11, 0x1 ;  /* 0x000000010b0b7836 */ /* 0x000fc60000000000 */
[----:B------:R-:W1:Y:S01]  /*26f0*/  LDS.128 R4, [R4+0xf0] ;  /* 0x0000f00004047984 */ /* 0x000e620000000c00 */
[----:B------:R-:W-:Y:S02]  /*2700*/  PRMT R0, RZ, 0x654, R0 ;  /* 0x00000654ff007816 */ /* 0x000fe40000000000 */
[C---:B------:R-:W-:Y:S01]  /*2710*/  ISETP.NE.AND P1, PT, R11.reuse, 0x2, PT ;  /* 0x000000020b00780c */ /* 0x040fe20003f25270 */
[----:B------:R-:W-:Y:S01]  /*2720*/  @!PT LDS RZ, [RZ] ;  /* 0x00000000fffff984 */ /* 0x000fe20000000800 */
[----:B------:R-:W-:Y:S01]  /*2730*/  @!PT LDS RZ, [RZ] ;  /* 0x00000000fffff984 */ /* 0x000fe20000000800 */
[----:B------:R-:W-:Y:S01]  /*2740*/  @!PT LDS RZ, [RZ] ;  /* 0x00000000fffff984 */ /* 0x000fe20000000800 */
[----:B------:R-:W-:Y:S01]  /*2750*/  @!PT LDS RZ, [RZ] ;  /* 0x00000000fffff984 */ /* 0x000fe20000000800 */
[----:B------:R2:W-:Y:S06]  /*2760*/  MEMBAR.ALL.CTA ;  /* 0x0000000000007992 */ /* 0x0005ec0000008000 */
[----:B--2---:R-:W2:Y:S01]  /*2770*/  FENCE.VIEW.ASYNC.S ;  /* 0x00000000000073c6 */ /* 0x004ea20000000000 */
[----:B------:R-:W-:Y:S01]  /*2780*/  SEL R11, R11, RZ, P1 ;  /* 0x000000ff0b0b7207 */ /* 0x000fe20000800000 */
[----:B--2---:R2:W-:Y:S01]  /*2790*/  SYNCS.ARRIVE.TRANS64.RED.A1T0 RZ, [R0+URZ], RZ ;  /* 0x000000ff00ff79a7 */ /* 0x0045e200081004ff */
[----:B-1----:R-:W-:-:S02]  /*27a0*/  LOP3.LUT P3, RZ, R6, 0x1, RZ, 0xc0, !PT ;  /* 0x0000000106ff7812 */ /* 0x002fc4000786c0ff */
[----:B------:R-:W-:-:S04]  /*27b0*/  SEL R5, RZ, 0x1, P1 ;  /* 0x00000001ff057807 */ /* 0x000fc80000800000 */
[----:B------:R-:W-:Y:S02]  /*27c0*/  LOP3.LUT R10, R10, R5, RZ, 0x3c, !PT ;  /* 0x000000050a0a7212 */ /* 0x000fe400078e3cff */
[----:B--2---:R-:W-:-:S04]  /*27d0*/  SEL R0, RZ, 0x1, P0 ;  /* 0x00000001ff007807 */ /* 0x004fc80000000000 */
[----:B------:R-:W-:Y:S01]  /*27e0*/  LOP3.LUT R9, R9, R0, RZ, 0x3c, !PT ;  /* 0x0000000009097212 */ /* 0x000fe200078e3cff */
[----:B------:R-:W-:Y:S06]  /*27f0*/  @P3 BRA `(.L_x_43) ;  /* 0xfffffffc002c3947 */ /* 0x000fec000383ffff */
[----:B------:R-:W-:Y:S01]  /*2800*/  ULEA UR5, UR6, UR37, 0x3 ;  /* 0x0000002506057291 */ /* 0x000fe2000f8e18ff */
[----:B------:R-:W-:-:S08]  /*2810*/  SHF.L.U32 R3, R12, 0x1f, RZ ;  /* 0x0000001f0c037819 */ /* 0x000fd000000006ff */
[----:B------:R-:W1:Y:S02]  /*2820*/  SYNCS.PHASECHK.TRANS64 P0, [UR5+0x70], R3 ;  /* 0x00007003ff0075a7 */ /* 0x000e640008001005 */
[----:B-1----:R-:W-:Y:S05]  /*2830*/  @P0 BRA `(.L_x_44) ;  /* 0x0000000000080947 */ /* 0x002fea0003800000 */
[----:B------:R-:W1:Y:S02]  /*2840*/  SYNCS.PHASECHK.TRANS64.TRYWAIT P0, [UR5+0x70], R3 ;  /* 0x00007003ff0075a7 */ /* 0x000e640008001105 */
[----:B-1----:R-:W-:Y:S05]  /*2850*/  @!P0 BRA `(.L_x_45) ;  /* 0x0000005c00008947 */ /* 0x002fea0003800000 */
.L_x_44:
[----:B------:R-:W-:-:S04]  /*2860*/  UIADD3 UR4, UPT, UPT, UR6, 0x1, URZ ;  /* 0x0000000106047890 */ /* 0x000fc8000fffe0ff */
[----:B------:R-:W-:-:S04]  /*2870*/  UISETP.NE.AND UP0, UPT, UR4, 0x2, UPT ;  /* 0x000000020400788c */ /* 0x000fc8000bf05270 */
[----:B------:R-:W-:Y:S02]  /*2880*/  USEL UR7, URZ, 0x1, UP0 ;  /* 0x00000001ff077887 */ /* 0x000fe40008000000 */
[----:B------:R-:W-:-:S04]  /*2890*/  USEL UR4, UR4, URZ, UP0 ;  /* 0x000000ff04047287 */ /* 0x000fc80008000000 */
[----:B------:R-:W-:Y:S01]  /*28a0*/  ULEA UR4, UR4, UR37, 0x3 ;  /* 0x0000002504047291 */ /* 0x000fe2000f8e18ff */
[----:B-1----:R-:W-:-:S04]  /*28b0*/  LOP3.LUT R3, R12, UR7, RZ, 0x3c, !PT ;  /* 0x000000070c037c12 */ /* 0x002fc8000f8e3cff */
[----:B------:R-:W-:-:S04]  /*28c0*/  SHF.L.U32 R0, R3, 0x1f, RZ ;  /* 0x0000001f03007819 */ /* 0x000fc800000006ff */
[----:B------:R-:W1:Y:S02]  /*28d0*/  SYNCS.PHASECHK.TRANS64 P0, [UR4+0x70], R0 ;  /* 0x00007000ff0075a7 */ /* 0x000e640008001004 */
[----:B-1----:R-:W-:Y:S05]  /*28e0*/  @P0 EXIT ;  /* 0x000000000000094d */ /* 0x002fea0003800000 */
[----:B------:R-:W-:Y:S02]  /*28f0*/  SHF.L.U32 R3, R3, 0x1f, RZ ;  /* 0x0000001f03037819 */ /* 0x000fe400000006ff */
[----:B------:R-:W-:-:S07]  /*2900*/  MOV R0, UR4 ;  /* 0x0000000400007c02 */ /* 0x000fce0008000f00 */
.L_x_46:
[----:B-1----:R1:W2:Y:S02]  /*2910*/  SYNCS.PHASECHK.TRANS64.TRYWAIT P0, [R0+URZ+0x70], R3 ;  /* 0x00007003000075a7 */ /* 0x0022a400080011ff */
[----:B--2---:R-:W-:Y:S05]  /*2920*/  @!P0 NANOSLEEP.SYNCS 0x989680 ;  /* 0x009896800000895d */ /* 0x004fea0003900000 */
[----:B------:R-:W2:Y:S02]  /*2930*/  @!P0 SYNCS.PHASECHK.TRANS64 P0, [R0+URZ+0x70], R3 ;  /* 0x00007003000085a7 */ /* 0x000ea400080010ff */
[----:B--2---:R-:W-:Y:S05]  /*2940*/  @P0 EXIT ;  /* 0x000000000000094d */ /* 0x004fea0003800000 */
[----:B------:R-:W-:Y:S05]  /*2950*/  BRA `(.L_x_46) ;  /* 0xfffffffc00ec7947 */ /* 0x000fea000383ffff */
.L_x_39:
[----:B------:R-:W-:-:S09]  /*2960*/  UISETP.NE.AND UP1, UPT, UR8, URZ, UPT ;  /* 0x000000ff0800728c */ /* 0x000fd2000bf25270 */
[----:B------:R-:W-:Y:S05]  /*2970*/  BRA.U UP1, `(.L_x_47) ;  /* 0x0000000d01b47547 */ /* 0x000fea000b800000 */
[----:B------:R-:W-:Y:S01]  /*2980*/  UMOV UR4, 0x40 ;  /* 0x0000004000047882 */ /* 0x000fe20000000000 */
[----:B------:R-:W-:Y:S01]  /*2990*/  NOP ;  /* 0x0000000000007918 */ /* 0x000fe20000000000 */
[----:B------:R-:W-:Y:S01]  /*29a0*/  ULEA UR4, UR37, UR4, 0x18 ;  /* 0x0000000425047291 */ /* 0x000fe2000f8ec0ff */
[----:B------:R-:W-:Y:S02]  /*29b0*/  UMOV UR5, 0x400 ;  /* 0x0000040000057882 */ /* 0x000fe40000000000 */
[----:B------:R-:W-:-:S06]  /*29c0*/  ULEA UR37, UR37, UR5, 0x18 ;  /* 0x0000000525257291 */ /* 0x000fcc000f8ec0ff */
[----:B------:R-:W1:Y:S02]  /*29d0*/  LDS.U8 R0, [UR4+0x1c] ;  /* 0x00001c04ff007984 */ /* 0x000e640008000000 */
[----:B-1----:R-:W-:-:S13]  /*29e0*/  ISETP.NE.AND P0, PT, R0, RZ, PT ;  /* 0x000000ff0000720c */ /* 0x002fda0003f05270 */
[----:B------:R-:W-:Y:S05]  /*29f0*/  @P0 BRA `(.L_x_48) ;  /* 0x0000000000580947 */ /* 0x000fea0003800000 */
[----:B------:R-:W-:-:S13]  /*2a00*/  ELECT P0, URZ, PT ;  /* 0x0000000000ff782f */ /* 0x000fda0003800000 */
[----:B------:R-:W-:Y:S05]  /*2a10*/  @!P0 BRA `(.L_x_49) ;  /* 0x0000000000608947 */ /* 0x000fea0003800000 */
[----:B------:R-:W-:Y:S01]  /*2a20*/  UMOV UR5, 0x10 ;  /* 0x0000001000057882 */ /* 0x000fe20000000000 */
[----:B------:R-:W-:Y:S01]  /*2a30*/  HFMA2 R0, -RZ, RZ, 0, 5.9604644775390625e-08 ;  /* 0x00000001ff007431 */ /* 0x000fe200000001ff */
[----:B------:R-:W-:-:S03]  /*2a40*/  MOV R2, 0xffff ;  /* 0x0000ffff00027802 */ /* 0x000fc60000000f00 */
[----:B------:R-:W-:Y:S04]  /*2a50*/  DEPBAR.LE SB1, 0x36 ;  /* 0x00009d800000791a */ /* 0x000fe80000000000 */
[----:B------:R-:W1:Y:S02]  /*2a60*/  UTCATOMSWS.FIND_AND_SET.ALIGN UP0, UR5, UR5 ;  /* 0x00000005000575e3 */ /* 0x000e640008000800 */
[----:B-1----:R-:W-:Y:S01]  /*2a70*/  MOV R3, UR5 ;  /* 0x0000000500037c02 */ /* 0x002fe20008000f00 */
[----:B------:R-:W-:Y:S06]  /*2a80*/  BRA.U UP0, `(.L_x_50) ;  /* 0x0000000100187547 */ /* 0x000fec000b800000 */
.L_x_51:
[----:B------:R-:W-:Y:S05]  /*2a90*/  NANOSLEEP 0x64 ;  /* 0x000000640000795d */ /* 0x000fea0003800000 */
[----:B------:R-:W-:-:S05]  /*2aa0*/  UMOV UR5, 0x10 ;  /* 0x0000001000057882 */ /* 0x000fca0000000000 */
[----:B------:R-:W-:Y:S04]  /*2ab0*/  DEPBAR.LE SB1, 0x36 ;  /* 0x00009d800000791a */ /* 0x000fe80000000000 */
[----:B------:R-:W1:Y:S02]  /*2ac0*/  UTCATOMSWS.FIND_AND_SET.ALIGN UP0, UR5, UR5 ;  /* 0x00000005000575e3 */ /* 0x000e640008000800 */
[----:B-1----:R-:W-:Y:S01]  /*2ad0*/  MOV R3, UR5 ;  /* 0x0000000500037c02 */ /* 0x002fe20008000f00 */
[----:B------:R-:W-:Y:S05]  /*2ae0*/  BRA.U !UP0, `(.L_x_51) ;  /* 0xfffffffd08e87547 */ /* 0x000fea000b83ffff */
.L_x_50:
[-C--:B------:R-:W-:Y:S02]  /*2af0*/  SHF.L.U32 R2, R2, R3.reuse, RZ ;  /* 0x0000000302027219 */ /* 0x080fe400000006ff */
[----:B------:R-:W-:Y:S01]  /*2b00*/  SHF.L.U32 R0, R0, R3, RZ ;  /* 0x0000000300007219 */ /* 0x000fe200000006ff */
[----:B------:R-:W-:Y:S02]  /*2b10*/  IMAD.SHL.U32 R3, R3, 0x20, RZ ;  /* 0x0000002003037824 */ /* 0x000fe400078e00ff */
[----:B------:R1:W-:Y:S04]  /*2b20*/  ATOMS.OR RZ, [UR4+0x14], R2 ;  /* 0x00001402ffff798c */ /* 0x0003e8000b000004 */
[----:B------:R1:W-:Y:S04]  /*2b30*/  ATOMS.OR RZ, [UR4+0x18], R0 ;  /* 0x00001800ffff798c */ /* 0x0003e8000b000004 */
[----:B------:R1:W-:Y:S01]  /*2b40*/  STS [UR37+0x110], R3 ;  /* 0x00011003ff007988 */ /* 0x0003e20008000825 */
[----:B------:R-:W-:Y:S05]  /*2b50*/  BRA `(.L_x_49) ;  /* 0x0000000000107947 */ /* 0x000fea0003800000 */
.L_x_48:
[----:B------:R-:W-:Y:S02]  /*2b60*/  MOV R0, 0xffffffff ;  /* 0xffffffff00007802 */ /* 0x000fe40000000f00 */
[----:B------:R-:W-:-:S03]  /*2b70*/  MOV R2, 0x2ba0 ;  /* 0x00002ba000027802 */ /* 0x000fc60000000f00 */
[----:B------:R1:W-:Y:S04]  /*2b80*/  STS [UR37+0x110], R0 ;  /* 0x00011000ff007988 */ /* 0x0003e80008000825 */
[----:B-1-3-5:R-:W-:Y:S05]  /*2b90*/  CALL.REL.NOINC `($__internal_1_$__cuda_sm10x_tcgen05_guardrail_trap_phase_invalid_during_alloc) ;  /* 0x0000005c00bc7944 */ /* 0x02afea0003c00000 */
.L_x_49:
[----:B------:R-:W-:Y:S05]  /*2ba0*/  WARPSYNC.ALL ;  /* 0x0000000000007948 */ /* 0x000fea0003800000 */
[----:B------:R-:W2:Y:S01]  /*2bb0*/  S2UR UR5, SR_CgaCtaId ;  /* 0x00000000000579c3 */ /* 0x000ea20000008800 */
[----:B------:R-:W-:Y:S01]  /*2bc0*/  UMOV UR4, 0x400 ;  /* 0x0000040000047882 */ /* 0x000fe20000000000 */
[----:B------:R-:W-:-:S06]  /*2bd0*/  NOP ;  /* 0x0000000000007918 */ /* 0x000fcc0000000000 */
[----:B------:R-:W-:Y:S06]  /*2be0*/  BAR.ARV 0x6, 0xa0 ;  /* 0x0182800000007b1d */ /* 0x000fec0000002000 */
[----:B------:R-:W4:Y:S01]  /*2bf0*/  LDCU UR7, c[0x0][0x38c] ;  /* 0x00007180ff0777ac */ /* 0x000f220008000800 */
[----:B------:R-:W-:Y:S01]  /*2c00*/  IMAD.MOV.U32 R11, RZ, RZ, 0x1 ;  /* 0x00000001ff0b7424 */ /* 0x000fe200078e00ff */
[----:B------:R-:W-:Y:S01]  /*2c10*/  CS2R R8, SRZ ;  /* 0x0000000000087805 */ /* 0x000fe2000001ff00 */
[----:B------:R-:W-:Y:S01]  /*2c20*/  IMAD.MOV.U32 R10, RZ, RZ, RZ ;  /* 0x000000ffff0a7224 */ /* 0x000fe200078e00ff */
[----:B------:R-:W3:Y:S01]  /*2c30*/  LDCU UR6, c[0x0][0x38c] ;  /* 0x00007180ff0677ac */ /* 0x000ee20008000800 */
[----:B------:R-:W-:Y:S01]  /*2c40*/  UMOV UR15, URZ ;  /* 0x000000ff000f7c82 */ /* 0x000fe20008000000 */
[----:B------:R-:W-:Y:S01]  /*2c50*/  UMOV UR14, URZ ;  /* 0x000000ff000e7c82 */ /* 0x000fe20008000000 */
[----:B--2---:R-:W-:Y:S01]  /*2c60*/  ULEA UR5, UR5, UR4, 0x18 ;  /* 0x0000000405057291 */ /* 0x004fe2000f8ec0ff */
[----:B------:R-:W-:Y:S01]  /*2c70*/  UMOV UR24, 0x0 ;  /* 0x0000000000187882 */ /* 0x000fe20000000000 */
[----:B------:R-:W-:-:S02]  /*2c80*/  UMOV UR25, 0x8200010 ;  /* 0x0820001000197882 */ /* 0x000fc40000000000 */
[----:B------:R-:W-:Y:S02]  /*2c90*/  UIADD3 UR10, UPT, UPT, UR5, 0x8400, URZ ;  /* 0x00008400050a7890 */ /* 0x000fe4000fffe0ff */
[----:B------:R-:W-:Y:S02]  /*2ca0*/  UIADD3 UR11, UPT, UPT, UR5, 0x14400, URZ ;  /* 0x00014400050b7890 */ /* 0x000fe4000fffe0ff */
[----:B----4-:R-:W-:Y:S01]  /*2cb0*/  UIADD3 UR7, UPT, UPT, UR7, 0x7f, URZ ;  /* 0x0000007f07077890 */ /* 0x010fe2000fffe0ff */
[----:B-1----:R-:W1:Y:S01]  /*2cc0*/  LDS R0, [UR5+0x110] ;  /* 0x00011005ff007984 */ /* 0x002e620008000800 */
[----:B------:R-:W-:Y:S02]  /*2cd0*/  USHF.R.U32.HI UR10, URZ, 0x4, UR10 ;  /* 0x00000004ff0a7899 */ /* 0x000fe4000801160a */
[----:B------:R-:W-:Y:S02]  /*2ce0*/  USHF.R.S32.HI UR4, URZ, 0x1f, UR7 ;  /* 0x0000001fff047899 */ /* 0x000fe40008011407 */
[----:B------:R-:W-:-:S02]  /*2cf0*/  USHF.R.U32.HI UR11, URZ, 0x4, UR11 ;  /* 0x00000004ff0b7899 */ /* 0x000fc4000801160b */
[----:B------:R-:W-:Y:S02]  /*2d00*/  ULEA.HI UR4, UR4, UR7, URZ, 0x7 ;  /* 0x0000000704047291 */ /* 0x000fe4000f8f38ff */
[----:B------:R-:W-:Y:S02]  /*2d10*/  ULOP3.LUT UR10, UR10, 0x3fff, URZ, 0xc0, !UPT ;  /* 0x00003fff0a0a7892 */ /* 0x000fe4000f8ec0ff */
[----:B------:R-:W-:Y:S02]  /*2d20*/  USHF.R.S32.HI UR4, URZ, 0x7, UR4 ;  /* 0x00000007ff047899 */ /* 0x000fe40008011404 */
[----:B------:R-:W-:Y:S02]  /*2d30*/  ULOP3.LUT UR11, UR11, 0x3fff, URZ, 0xc0, !UPT ;  /* 0x00003fff0b0b7892 */ /* 0x000fe4000f8ec0ff */
[----:B------:R-:W-:Y:S01]  /*2d40*/  UISETP.LT.AND UP0, UPT, UR4, 0x1, UPT ;  /* 0x000000010400788c */ /* 0x000fe2000bf01270 */
[----:B------:R-:W-:Y:S01]  /*2d50*/  UMOV UR22, 0x0 ;  /* 0x0000000000167882 */ /* 0x000fe20000000000 */
[----:B------:R-:W-:-:S02]  /*2d60*/  UMOV UR23, 0x8200010 ;  /* 0x0820001000177882 */ /* 0x000fc40000000000 */
[----:B------:R-:W-:Y:S02]  /*2d70*/  USEL UR9, UR4, 0x1, !UP0 ;  /* 0x0000000104097887 */ /* 0x000fe4000c000000 */
[----:B------:R-:W-:Y:S02]  /*2d80*/  ULOP3.LUT UR10, UR10, 0x10000, URZ, 0xfc, !UPT ;  /* 0x000100000a0a7892 */ /* 0x000fe4000f8efcff */
[----:B------:R-:W-:Y:S02]  /*2d90*/  ULOP3.LUT UR11, UR11, 0x10000, URZ, 0xfc, !UPT ;  /* 0x000100000b0b7892 */ /* 0x000fe4000f8efcff */
[----:B------:R-:W-:Y:S02]  /*2da0*/  UIADD3 UR9, UPT, UPT, -UR9, URZ, URZ ;  /* 0x000000ff09097290 */ /* 0x000fe4000fffe1ff */
[----:B---3--:R-:W-:Y:S01]  /*2db0*/  UISETP.GE.AND UP3, UPT, UR6, 0x1, UPT ;  /* 0x000000010600788c */ /* 0x008fe2000bf66270 */
[----:B------:R-:W-:Y:S01]  /*2dc0*/  UMOV UR20, 0x0 ;  /* 0x0000000000147882 */ /* 0x000fe20000000000 */
[----:B------:R-:W-:Y:S01]  /*2dd0*/  UMOV UR21, 0x8200010 ;  /* 0x0820001000157882 */ /* 0x000fe20000000000 */
[----:B------:R-:W-:Y:S01]  /*2de0*/  UMOV UR18, 0x0 ;  /* 0x0000000000127882 */ /* 0x000fe20000000000 */
[----:B------:R-:W-:Y:S01]  /*2df0*/  UMOV UR19, 0x8200010 ;  /* 0x0820001000137882 */ /* 0x000fe20000000000 */
[----:B-1----:R-:W-:-:S15]  /*2e00*/  R2UR UR16, R0 ;  /* 0x00000000001072ca */ /* 0x002fde00000e0000 */
.L_x_58:
[----:B------:R-:W-:Y:S02]  /*2e10*/  LEA R0, R10, UR5, 0x3 ;  /* 0x000000050a007c11 */ /* 0x000fe4000f8e18ff */
[----:B------:R-:W-:Y:S02]  /*2e20*/  SHF.L.U32 R5, R9, 0x1f, RZ ;  /* 0x0000001f09057819 */ /* 0x000fe400000006ff */
[----:B------:R-:W-:Y:S01]  /*2e30*/  PLOP3.LUT P0, PT, PT, PT, UP3, 0x80, 0x8 ;  /* 0x000000000008781c */ /* 0x000fe20003f0f038 */
[----:B------:R-:W-:Y:S01]  /*2e40*/  VIADD R3, R0, 0x70 ;  /* 0x0000007000037836 */ /* 0x000fe20000000000 */
[----:B-1----:R-:W1:Y:S02]  /*2e50*/  SYNCS.PHASECHK.TRANS64.TRYWAIT P1, [R0+URZ+0x60], R5 ;  /* 0x00006005000075a7 */ /* 0x002e6400080211ff */
[----:B-1-3--:R-:W-:Y:S09]  /*2e60*/  @!P1 BRA `(.L_x_52) ;  /* 0x0000005400949947 */ /* 0x00aff20003800000 */
.L_x_118:
[----:B------:R-:W-:Y:S01]  /*2e70*/  LEA R4, R10, UR5, 0x4 ;  /* 0x000000050a047c11 */ /* 0x000fe2000f8e20ff */
[----:B------:R-:W-:Y:S01]  /*2e80*/  @UP3 ULEA UR6, UR14, UR5, 0x3 ;  /* 0x000000050e063291 */ /* 0x000fe2000f8e18ff */
[----:B------:R-:W-:Y:S01]  /*2e90*/  PLOP3.LUT P2, PT, PT, PT, PT, 0x80, 0x8 ;  /* 0x000000000008781c */ /* 0x000fe20003f4f070 */
[----:B------:R-:W-:Y:S01]  /*2ea0*/  ULEA UR7, UR15, UR5, 0x3 ;  /* 0x000000050f077291 */ /* 0x000fe2000f8e18ff */
[----:B------:R-:W-:Y:S01]  /*2eb0*/  PRMT R3, RZ, 0x654, R3 ;  /* 0x00000654ff037816 */ /* 0x000fe20000000003 */
[----:B------:R-:W-:Y:S01]  /*2ec0*/  ULEA UR8, UR15, UR16, 0x7 ;  /* 0x000000100f087291 */ /* 0x000fe2000f8e38ff */
[----:B-1----:R-:W1:Y:S01]  /*2ed0*/  LDS.128 R4, [R4+0xf0] ;  /* 0x0000f00004047984 */ /* 0x002e620000000c00 */
[----:B------:R-:W-:Y:S02]  /*2ee0*/  @P0 SHF.L.U32 R2, R8, 0x1f, RZ ;  /* 0x0000001f08020819 */ /* 0x000fe400000006ff */
[----:B------:R-:W-:Y:S01]  /*2ef0*/  SHF.L.U32 R0, R11, 0x1f, RZ ;  /* 0x0000001f0b007819 */ /* 0x000fe200000006ff */
[----:B------:R-:W-:Y:S01]  /*2f00*/  @!PT LDS RZ, [RZ] ;  /* 0x00000000fffff984 */ /* 0x000fe20000000800 */
[----:B------:R-:W-:Y:S01]  /*2f10*/  @!PT LDS RZ, [RZ] ;  /* 0x00000000fffff984 */ /* 0x000fe20000000800 */
[----:B------:R-:W-:Y:S01]  /*2f20*/  @!PT LDS RZ, [RZ] ;  /* 0x00000000fffff984 */ /* 0x000fe20000000800 */
[----:B------:R-:W-:Y:S01]  /*2f30*/  @!PT LDS RZ, [RZ] ;  /* 0x00000000fffff984 */ /* 0x000fe20000000800 */
[----:B------:R2:W-:Y:S06]  /*2f40*/  MEMBAR.ALL.CTA ;  /* 0x0000000000007992 */ /* 0x0005ec0000008000 */
[----:B--2---:R-:W2:Y:S02]  /*2f50*/  FENCE.VIEW.ASYNC.S ;  /* 0x00000000000073c6 */ /* 0x004ea40000000000 */
[----:B--2---:R2:W-:Y:S01]  /*2f60*/  SYNCS.ARRIVE.TRANS64.RED.A1T0 RZ, [R3+URZ], RZ ;  /* 0x000000ff03ff79a7 */ /* 0x0045e200081004ff */
[----:B------:R2:W3:Y:S01]  /*2f70*/  @P0 SYNCS.PHASECHK.TRANS64.TRYWAIT P2, [UR6], R2 ;  /* 0x00000002ff0005a7 */ /* 0x0004e20008041106 */
[----:B-1----:R-:W-:Y:S01]  /*2f80*/  LOP3.LUT P1, RZ, R6, 0x1, RZ, 0xc0, !PT ;  /* 0x0000000106ff7812 */ /* 0x002fe2000782c0ff */
[----:B------:R-:W1:Y:S02]  /*2f90*/  SYNCS.PHASECHK.TRANS64.TRYWAIT P0, [UR7+0xa0], R0 ;  /* 0x0000a000ff0075a7 */ /* 0x000e640008001107 */
[----:B-123--:R-:W-:Y:S10]  /*2fa0*/  @!P0 BRA `(.L_x_53) ;  /* 0x0000005400588947 */ /* 0x00eff40003800000 */
.L_x_120:
[----:B------:R-:W-:Y:S01]  /*2fb0*/  IADD3 R10, PT, PT, R10, 0x1, RZ ;  /* 0x000000010a0a7810 */ /* 0x000fe20007ffe0ff */
[----:B------:R-:W-:Y:S06]  /*2fc0*/  BRA.U !UP3, `(.L_x_54) ;  /* 0x000000010bc07547 */ /* 0x000fec000b800000 */
[----:B------:R-:W-:Y:S01]  /*2fd0*/  UPLOP3.LUT UP4, UPT, UPT, UPT, UPT, 0x40, 0x4 ;  /* 0x000000000004789c */ /* 0x000fe20003f8e870 */
[----:B------:R-:W-:Y:S01]  /*2fe0*/  UMOV UR13, UR9 ;  /* 0x00000009000d7c82 */ /* 0x000fe20008000000 */
[----:B------:R-:W-:Y:S01]  /*2ff0*/  UMOV UR12, UR4 ;  /* 0x00000004000c7c82 */ /* 0x000fe20008000000 */
[----:B------:R-:W-:-:S08]  /*3000*/  UMOV UR17, UR14 ;  /* 0x0000000e00117c82 */ /* 0x000fd00008000000 */
.L_x_57:
[----:B------:R-:W-:Y:S02]  /*3010*/  UIADD3 UR13, UPT, UPT, UR13, 0x1, URZ ;  /* 0x000000010d0d7890 */ /* 0x000fe4000fffe0ff */
[----:B--2---:R-:W-:Y:S02]  /*3020*/  ULEA UR6, UR17, UR5, 0x3 ;  /* 0x0000000511067291 */ /* 0x004fe4000f8e18ff */
[----:B------:R-:W-:Y:S01]  /*3030*/  UISETP.NE.AND UP0, UPT, UR13, URZ, UPT ;  /* 0x000000ff0d00728c */ /* 0x000fe2000bf05270 */
[----:B---3--:R-:W-:Y:S10]  /*3040*/  @P2 BRA `(.L_x_55) ;  /* 0x00000000000c2947 */ /* 0x008ff40003800000 */
[----:B-1----:R-:W-:Y:S04]  /*3050*/  SHF.L.U32 R3, R8, 0x1f, RZ ;  /* 0x0000001f08037819 */ /* 0x002fe800000006ff */
[----:B------:R-:W1:Y:S02]  /*3060*/  SYNCS.PHASECHK.TRANS64.TRYWAIT P0, [UR6], R3 ;  /* 0x00000003ff0075a7 */ /* 0x000e640008001106 */
[----:B-1----:R-:W-:Y:S05]  /*3070*/  @!P0 BRA `(.L_x_56) ;  /* 0x00000054003c8947 */ /* 0x002fea0003800000 */
.L_x_55:
[----:B------:R-:W-:Y:S01]  /*3080*/  UISETP.NE.AND UP1, UPT, UR12, 0x1, UPT ;  /* 0x000000010c00788c */ /* 0x000fe2000bf25270 */
[----:B------:R-:W-:Y:S01]  /*3090*/  PLOP3.LUT P2, PT, PT, PT, PT, 0x80, 0x8 ;  /* 0x000000000008781c */ /* 0x000fe20003f4f070 */
[----:B------:R-:W-:Y:S02]  /*30a0*/  UIADD3 UR14, UPT, UPT, UR17, 0x1, URZ ;  /* 0x00000001110e7890 */ /* 0x000fe4000fffe0ff */
[----:B------:R-:W-:Y:S02]  /*30b0*/  ULEA UR28, UR17, UR11, 0xa ;  /* 0x0000000b111c7291 */ /* 0x000fe4000f8e50ff */
[----:B------:R-:W-:Y:S01]  /*30c0*/  UISETP.NE.AND UP2, UPT, UR14, 0x3, UPT ;  /* 0x000000030e00788c */ /* 0x000fe2000bf45270 */
[----:B------:R-:W-:Y:S01]  /*30d0*/  PLOP3.LUT P0, PT, PT, PT, UP1, 0x80, 0x8 ;  /* 0x000000000008781c */ /* 0x000fe20003f0f018 */
[----:B------:R-:W-:Y:S02]  /*30e0*/  UIADD3 UR40, UPT, UPT, UR28, 0x2, URZ ;  /* 0x000000021c287890 */ /* 0x000fe4000fffe0ff */
[----:B------:R-:W-:Y:S02]  /*30f0*/  USEL UR27, URZ, 0x1, UP2 ;  /* 0x00000001ff1b7887 */ /* 0x000fe40009000000 */
[----:B------:R-:W-:Y:S02]  /*3100*/  USEL UR14, UR14, URZ, UP2 ;  /* 0x000000ff0e0e7287 */ /* 0x000fe40009000000 */
[----:B------:R-:W-:Y:S02]  /*3110*/  UIADD3 UR36, UPT, UPT, UR28, 0x4, URZ ;  /* 0x000000041c247890 */ /* 0x000fe4000fffe0ff */
[----:B------:R-:W-:Y:S01]  /*3120*/  @UP1 ULEA UR26, UR14, UR5, 0x3 ;  /* 0x000000050e1a1291 */ /* 0x000fe2000f8e18ff */
[----:B------:R-:W-:Y:S01]  /*3130*/  LOP3.LUT R8, R8, UR27, RZ, 0x3c, !PT ;  /* 0x0000001b08087c12 */ /* 0x000fe2000f8e3cff */
[----:B------:R-:W-:Y:S02]  /*3140*/  UIADD3 UR32, UPT, UPT, UR28, 0x6, URZ ;  /* 0x000000061c207890 */ /* 0x000fe4000fffe0ff */
[----:B------:R-:W-:Y:S01]  /*3150*/  UIADD3 UR6, UPT, UPT, UR6, 0x18, URZ ;  /* 0x0000001806067890 */ /* 0x000fe2000fffe0ff */
[----:B-1----:R-:W-:Y:S01]  /*3160*/  @P0 SHF.L.U32 R0, R8, 0x1f, RZ ;  /* 0x0000001f08000819 */ /* 0x002fe200000006ff */
[----:B------:R-:W-:Y:S01]  /*3170*/  UIADD3 UR12, UPT, UPT, UR12, -0x1, URZ ;  /* 0xffffffff0c0c7890 */ /* 0x000fe2000fffe0ff */
[----:B------:R-:W-:Y:S02]  /*3180*/  UMOV UR29, 0x40004040 ;  /* 0x40004040001d7882 */ /* 0x000fe40000000000 */
[----:B------:R2:W3:Y:S01]  /*3190*/  @P0 SYNCS.PHASECHK.TRANS64.TRYWAIT P2, [UR26], R0 ;  /* 0x00000000ff0005a7 */ /* 0x0004e2000804111a */
[----:B------:R-:W-:Y:S01]  /*31a0*/  ULEA UR26, UR17, UR10, 0xa ;  /* 0x0000000a111a7291 */ /* 0x000fe2000f8e50ff */
[----:B------:R-:W-:Y:S01]  /*31b0*/  UMOV UR27, 0x40004040 ;  /* 0x40004040001b7882 */ /* 0x000fe20000000000 */
[----:B------:R-:W-:Y:S02]  /*31c0*/  UMOV UR41, 0x40004040 ;  /* 0x4000404000297882 */ /* 0x000fe40000000000 */
[----:B------:R-:W-:Y:S02]  /*31d0*/  UIADD3 UR38, UPT, UPT, UR26, 0x2, URZ ;  /* 0x000000021a267890 */ /* 0x000fe4000fffe0ff */
[----:B------:R-:W-:Y:S02]  /*31e0*/  UIADD3 UR34, UPT, UPT, UR26, 0x4, URZ ;  /* 0x000000041a227890 */ /* 0x000fe4000fffe0ff */
[----:B------:R-:W-:Y:S01]  /*31f0*/  UIADD3 UR30, UPT, UPT, UR26, 0x6, URZ ;  /* 0x000000061a1e7890 */ /* 0x000fe2000fffe0ff */
[----:B------:R2:W-:Y:S01]  /*3200*/  UTCQMMA gdesc[UR26], gdesc[UR28], tmem[UR8], tmem[UR24], idesc[UR25], UP4 ;  /* 0x00ff181c1a0075ea */ /* 0x0005e2000a000308 */
[----:B------:R-:W-:Y:S01]  /*3210*/  UPLOP3.LUT UP4, UPT, UPT, UPT, UPT, 0x80, 0x8 ;  /* 0x000000000008789c */ /* 0x000fe20003f8f070 */
[----:B------:R-:W-:Y:S01]  /*3220*/  UMOV UR39, 0x40004040 ;  /* 0x4000404000277882 */ /* 0x000fe20000000000 */
[----:B------:R-:W-:Y:S01]  /*3230*/  UMOV UR37, 0x40004040 ;  /* 0x4000404000257882 */ /* 0x000fe20000000000 */
[----:B------:R2:W-:Y:S01]  /*3240*/  UTCQMMA gdesc[UR38], gdesc[UR40], tmem[UR8], tmem[UR22], idesc[UR23], UPT ;  /* 0x00ff1628260075ea */ /* 0x0005e2000b800308 */
[----:B------:R-:W-:Y:S01]  /*3250*/  UMOV UR35, 0x40004040 ;  /* 0x4000404000237882 */ /* 0x000fe20000000000 */
[----:B------:R-:W-:Y:S01]  /*3260*/  UMOV UR33, 0x40004040 ;  /* 0x4000404000217882 */ /* 0x000fe20000000000 */
[----:B------:R-:W-:Y:S01]  /*3270*/  UMOV UR31, 0x40004040 ;  /* 0x40004040001f7882 */ /* 0x000fe20000000000 */
[----:B------:R2:W-:Y:S01]  /*3280*/  UTCQMMA gdesc[UR34], gdesc[UR36], tmem[UR8], tmem[UR20], idesc[UR21], UPT ;  /* 0x00ff1424220075ea */ /* 0x0005e2000b800308 */
[----:B------:R2:W-:Y:S01]  /*3290*/  UTCQMMA gdesc[UR30], gdesc[UR32], tmem[UR8], tmem[UR18], idesc[UR19], UPT ;  /* 0x00ff12201e0075ea */ /* 0x0005e2000b800308 */
[----:B------:R2:W-:Y:S01]  /*32a0*/  UTCBAR [UR6], URZ ;  /* 0x000000ff060073e9 */ /* 0x0005e200080000ff */
[----:B------:R-:W-:Y:S01]  /*32b0*/  UMOV UR17, UR14 ;  /* 0x0000000e00117c82 */ /* 0x000fe20008000000 */
[----:B------:R-:W-:Y:S05]  /*32c0*/  BRA.U UP0, `(.L_x_57) ;  /* 0xfffffffd00507547 */ /* 0x000fea000b83ffff */
.L_x_54:
[----:B------:R-:W-:Y:S01]  /*32d0*/  UIADD3 UR15, UPT, UPT, UR15, 0x1, URZ ;  /* 0x000000010f0f7890 */ /* 0x000fe2000fffe0ff */
[C---:B------:R-:W-:Y:S01]  /*32e0*/  ISETP.NE.AND P0, PT, R10.reuse, 0x2, PT ;  /* 0x000000020a00780c */ /* 0x040fe20003f05270 */
[----:B------:R-:W-:Y:S02]  /*32f0*/  UIADD3 UR7, UPT, UPT, UR7, 0x80, URZ ;  /* 0x0000008007077890 */ /* 0x000fe4000fffe0ff */
[----:B------:R-:W-:Y:S01]  /*3300*/  UISETP.NE.AND UP0, UPT, UR15, 0x4, UPT ;  /* 0x000000040f00788c */ /* 0x000fe2000bf05270 */
[----:B-12---:R-:W-:Y:S02]  /*3310*/  SEL R0, RZ, 0x1, P0 ;  /* 0x00000001ff007807 */ /* 0x006fe40000000000 */
[----:B------:R-:W-:Y:S01]  /*3320*/  SEL R10, R10, RZ, P0 ;  /* 0x000000ff0a0a7207 */ /* 0x000fe20000000000 */
[----:B------:R-:W-:Y:S01]  /*3330*/  USEL UR6, URZ, 0x1, UP0 ;  /* 0x00000001ff067887 */ /* 0x000fe20008000000 */
[----:B------:R-:W-:Y:S01]  /*3340*/  LOP3.LUT R9, R9, R0, RZ, 0x3c, !PT ;  /* 0x0000000009097212 */ /* 0x000fe200078e3cff */
[----:B------:R-:W-:Y:S01]  /*3350*/  USEL UR15, UR15, URZ, UP0 ;  /* 0x000000ff0f0f7287 */ /* 0x000fe20008000000 */
[----:B------:R1:W-:Y:S03]  /*3360*/  UTCBAR [UR7], URZ ;  /* 0x000000ff070073e9 */ /* 0x0003e600080000ff */
[----:B------:R-:W-:Y:S01]  /*3370*/  LOP3.LUT R11, R11, UR6, RZ, 0x3c, !PT ;  /* 0x000000060b0b7c12 */ /* 0x000fe2000f8e3cff */
[----:B------:R-:W-:Y:S07]  /*3380*/  @P1 BRA `(.L_x_58) ;  /* 0xfffffff800a01947 */ /* 0x000fee000383ffff */
[----:B------:R-:W2:Y:S01]  /*3390*/  S2UR UR4, SR_CgaCtaId ;  /* 0x00000000000479c3 */ /* 0x000ea20000008800 */
[----:B------:R-:W-:Y:S01]  /*33a0*/  ELECT P0, URZ, PT ;  /* 0x0000000000ff782f */ /* 0x000fe20003800000 */
[----:B------:R-:W-:Y:S01]  /*33b0*/  IMAD.MOV.U32 R0, RZ, RZ, 0x1 ;  /* 0x00000001ff007424 */ /* 0x000fe200078e00ff */
[----:B------:R-:W-:Y:S01]  /*33c0*/  UIADD3 UR5, UPT, UPT, UR5, 0xa0, URZ ;  /* 0x000000a005057890 */ /* 0x000fe2000fffe0ff */
[----:B------:R-:W-:Y:S01]  /*33d0*/  SHF.L.U32 R3, R11, 0x1f, RZ ;  /* 0x0000001f0b037819 */ /* 0x000fe200000006ff */
[----:B------:R-:W-:-:S03]  /*33e0*/  UMOV UR6, 0x40 ;  /* 0x0000004000067882 */ /* 0x000fc60000000000 */
[----:B------:R-:W-:Y:S01]  /*33f0*/  UVIRTCOUNT.DEALLOC.SMPOOL 0x80 ;  /* 0x000000800000784c */ /* 0x000fe20000000000 */
[----:B--2---:R-:W-:Y:S02]  /*3400*/  ULEA UR4, UR4, UR6, 0x18 ;  /* 0x0000000604047291 */ /* 0x004fe4000f8ec0ff */
[----:B------:R-:W-:-:S07]  /*3410*/  ULEA UR6, UR15, UR5, 0x3 ;  /* 0x000000050f067291 */ /* 0x000fce000f8e18ff */
[----:B------:R2:W-:Y:S02]  /*3420*/  @P0 STS.U8 [UR4+0x1c], R0 ;  /* 0x00001c00ff000988 */ /* 0x0005e40008000004 */
[----:B------:R-:W4:Y:S02]  /*3430*/  SYNCS.PHASECHK.TRANS64.TRYWAIT P0, [UR6], R3 ;  /* 0x00000003ff0075a7 */ /* 0x000f240008001106 */
[----:B--2-4-:R-:W-:Y:S05]  /*3440*/  @!P0 BRA `(.L_x_59) ;  /* 0x0000005000608947 */ /* 0x014fea0003800000 */
.L_x_123:
[----:B-1----:R-:W-:-:S04]  /*3450*/  UIADD3 UR7, UPT, UPT, UR15, 0x1, URZ ;  /* 0x000000010f077890 */ /* 0x002fc8000fffe0ff */
[----:B------:R-:W-:-:S04]  /*3460*/  UISETP.NE.AND UP0, UPT, UR7, 0x4, UPT ;  /* 0x000000040700788c */ /* 0x000fc8000bf05270 */
[----:B------:R-:W-:Y:S02]  /*3470*/  USEL UR8, URZ, 0x1, UP0 ;  /* 0x00000001ff087887 */ /* 0x000fe40008000000 */
[----:B------:R-:W-:-:S04]  /*3480*/  USEL UR7, UR7, URZ, UP0 ;  /* 0x000000ff07077287 */ /* 0x000fc80008000000 */
[----:B------:R-:W-:Y:S01]  /*3490*/  ULEA UR6, UR7, UR5, 0x3 ;  /* 0x0000000507067291 */ /* 0x000fe2000f8e18ff */
[----:B------:R-:W-:-:S04]  /*34a0*/  LOP3.LUT R2, R11, UR8, RZ, 0x3c, !PT ;  /* 0x000000080b027c12 */ /* 0x000fc8000f8e3cff */
[----:B--2---:R-:W-:-:S04]  /*34b0*/  SHF.L.U32 R3, R2, 0x1f, RZ ;  /* 0x0000001f02037819 */ /* 0x004fc800000006ff */
[----:B------:R-:W1:Y:S02]  /*34c0*/  SYNCS.PHASECHK.TRANS64.TRYWAIT P0, [UR6], R3 ;  /* 0x00000003ff0075a7 */ /* 0x000e640008001106 */
[----:B-1----:R-:W-:Y:S05]  /*34d0*/  @!P0 BRA `(.L_x_60) ;  /* 0x0000005000548947 */ /* 0x002fea0003800000 */
.L_x_125:
        /* <DEDUP_REMOVED lines=9> */
.L_x_127:
[----:B------:R-:W-:-:S04]  /*3570*/  UIADD3 UR7, UPT, UPT, UR7, 0x1, URZ ;  /* 0x0000000107077890 */ /* 0x000fc8000fffe0ff */
[----:B------:R-:W-:-:S04]  /*3580*/  UISETP.NE.AND UP0, UPT, UR7, 0x4, UPT ;  /* 0x000000040700788c */ /* 0x000fc8000bf05270 */
[----:B------:R-:W-:Y:S02]  /*3590*/  USEL UR6, URZ, 0x1, UP0 ;  /* 0x00000001ff067887 */ /* 0x000fe40008000000 */
[----:B------:R-:W-:-:S04]  /*35a0*/  USEL UR7, UR7, URZ, UP0 ;  /* 0x000000ff07077287 */ /* 0x000fc80008000000 */
[----:B------:R-:W-:Y:S01]  /*35b0*/  ULEA UR7, UR7, UR5, 0x3 ;  /* 0x0000000507077291 */ /* 0x000fe2000f8e18ff */
[----:B-1----:R-:W-:-:S04]  /*35c0*/  LOP3.LUT R3, R2, UR6, RZ, 0x3c, !PT ;  /* 0x0000000602037c12 */ /* 0x002fc8000f8e3cff */
[----:B------:R-:W-:-:S04]  /*35d0*/  SHF.L.U32 R3, R3, 0x1f, RZ ;  /* 0x0000001f03037819 */ /* 0x000fc800000006ff */
[----:B------:R-:W1:Y:S02]  /*35e0*/  SYNCS.PHASECHK.TRANS64.TRYWAIT P0, [UR7], R3 ;  /* 0x00000003ff0075a7 */ /* 0x000e640008001107 */
[----:B-1----:R-:W-:Y:S05]  /*35f0*/  @!P0 BRA `(.L_x_62) ;  /* 0x00000050003c8947 */ /* 0x002fea0003800000 */
.L_x_129:
[----:B------:R-:W-:Y:S01]  /*3600*/  NOP ;  /* 0x0000000000007918 */ /* 0x000fe20000000000 */
[----:B-1----:R-:W1:Y:S01]  /*3610*/  LDS R0, [UR4+0x14] ;  /* 0x00001404ff007984 */ /* 0x002e620008000800 */
[----:B------:R-:W-:Y:S01]  /*3620*/  ULOP3.LUT UR6, UR16, 0xffff, URZ, 0xc0, !UPT ;  /* 0x0000ffff10067892 */ /* 0x000fe2000f8ec0ff */
[----:B------:R-:W-:Y:S01]  /*3630*/  UMOV UR8, 0xffff ;  /* 0x0000ffff00087882 */ /* 0x000fe20000000000 */
[----:B------:R-:W-:Y:S02]  /*3640*/  UMOV UR5, 0x1 ;  /* 0x0000000100057882 */ /* 0x000fe40000000000 */
[----:B------:R-:W-:-:S04]  /*3650*/  USHF.R.U32.HI UR6, URZ, 0x5, UR6 ;  /* 0x00000005ff067899 */ /* 0x000fc80008011606 */
[----:B------:R-:W-:Y:S02]  /*3660*/  USHF.L.U32 UR8, UR8, UR6, URZ ;  /* 0x0000000608087299 */ /* 0x000fe400080006ff */
[----:B------:R-:W-:-:S04]  /*3670*/  USHF.L.U32 UR5, UR5, UR6, URZ ;  /* 0x0000000605057299 */ /* 0x000fc800080006ff */
[----:B-1----:R-:W-:-:S04]  /*3680*/  LOP3.LUT R0, R0, UR8, RZ, 0xc0, !PT ;  /* 0x0000000800007c12 */ /* 0x002fc8000f8ec0ff */
[----:B------:R-:W-:-:S13]  /*3690*/  ISETP.NE.AND P0, PT, R0, UR8, PT ;  /* 0x0000000800007c0c */ /* 0x000fda000bf05270 */
[----:B------:R-:W-:Y:S05]  /*36a0*/  @P0 BRA `(.L_x_63) ;  /* 0x0000000000580947 */ /* 0x000fea0003800000 */
[----:B------:R-:W1:Y:S02]  /*36b0*/  LDS R0, [UR4+0x18] ;  /* 0x00001804ff007984 */ /* 0x000e640008000800 */
[----:B-1----:R-:W-:-:S04]  /*36c0*/  LOP3.LUT R0, R0, UR5, RZ, 0xc0, !PT ;  /* 0x0000000500007c12 */ /* 0x002fc8000f8ec0ff */
[----:B------:R-:W-:-:S13]  /*36d0*/  ISETP.NE.AND P0, PT, R0, UR5, PT ;  /* 0x0000000500007c0c */ /* 0x000fda000bf05270 */
[----:B------:R-:W-:Y:S05]  /*36e0*/  @P0 BRA `(.L_x_64) ;  /* 0x00000000003c0947 */ /* 0x000fea0003800000 */
[----:B------:R-:W1:Y:S01]  /*36f0*/  S2R R2, SR_LANEID ;  /* 0x0000000000027919 */ /* 0x000e620000000000 */
[----:B------:R-:W-:Y:S01]  /*3700*/  ULOP3.LUT UR8, URZ, UR8, URZ, 0x33, !UPT ;  /* 0x00000008ff087292 */ /* 0x000fe2000f8e33ff */
[----:B------:R-:W-:Y:S01]  /*3710*/  LOP3.LUT R4, RZ, UR5, RZ, 0x33, !PT ;  /* 0x00000005ff047c12 */ /* 0x000fe2000f8e33ff */
[----:B------:R-:W-:Y:S02]  /*3720*/  VOTEU.ANY UR7, UPT, PT ;  /* 0x0000000000077886 */ /* 0x000fe400038e0100 */
[----:B------:R-:W-:Y:S01]  /*3730*/  UFLO.U32 UR7, UR7 ;  /* 0x00000007000772bd */ /* 0x000fe200080e0000 */
[----:B------:R-:W2:Y:S01]  /*3740*/  REDUX UR5, R4 ;  /* 0x00000000040573c4 */ /* 0x000ea20000000000 */
[----:B------:R-:W-:-:S06]  /*3750*/  IMAD.U32 R0, RZ, RZ, UR8 ;  /* 0x00000008ff007e24 */ /* 0x000fcc000f8e00ff */
[----:B------:R4:W-:Y:S01]  /*3760*/  UTCATOMSWS.AND URZ, UR8 ;  /* 0x0000000800ff79e3 */ /* 0x0009e20008000000 */
[----:B------:R-:W3:Y:S01]  /*3770*/  REDUX UR6, R0 ;  /* 0x00000000000673c4 */ /* 0x000ee20000000000 */
[----:B-1----:R-:W-:Y:S01]  /*3780*/  ISETP.EQ.U32.AND P0, PT, R2, UR7, PT ;  /* 0x0000000702007c0c */ /* 0x002fe2000bf02070 */
[----:B--2---:R-:W-:Y:S01]  /*3790*/  IMAD.U32 R2, RZ, RZ, UR5 ;  /* 0x00000005ff027e24 */ /* 0x004fe2000f8e00ff */
[----:B---3--:R-:W-:-:S11]  /*37a0*/  MOV R3, UR6 ;  /* 0x0000000600037c02 */ /* 0x008fd60008000f00 */
[----:B------:R4:W-:Y:S04]  /*37b0*/  @P0 ATOMS.AND RZ, [UR4+0x14], R3 ;  /* 0x00001403ffff098c */ /* 0x0009e8000a800004 */
[----:B------:R4:W-:Y:S01]  /*37c0*/  @P0 ATOMS.AND RZ, [UR4+0x18], R2 ;  /* 0x00001802ffff098c */ /* 0x0009e2000a800004 */
[----:B------:R-:W-:Y:S05]  /*37d0*/  BRA `(.L_x_65) ;  /* 0x0000000000147947 */ /* 0x000fea0003800000 */
.L_x_64:
[----:B------:R-:W-:Y:S02]  /*37e0*/  MOV R2, 0x3800 ;  /* 0x0000380000027802 */ /* 0x000fe40000000f00 */
[----:B---3-5:R-:W-:Y:S05]  /*37f0*/  CALL.REL.NOINC `($__internal_0_$__cuda_sm10x_tcgen05_guardrail_trap_col_being_dealloced_not_returned_by_alloc) ;  /* 0x0000005000987944 */ /* 0x028fea0003c00000 */
[----:B------:R-:W-:Y:S05]  /*3800*/  BRA `(.L_x_65) ;  /* 0x0000000000087947 */ /* 0x000fea0003800000 */
.L_x_63:
[----:B------:R-:W-:Y:S02]  /*3810*/  MOV R2, 0x3830 ;  /* 0x0000383000027802 */ /* 0x000fe40000000f00 */
[----:B---3-5:R-:W-:Y:S05]  /*3820*/  CALL.REL.NOINC `($__internal_2_$__cuda_sm10x_tcgen05_guardrail_trap_unallocated_columns_being_dealloced) ;  /* 0x0000005000a47944 */ /* 0x028fea0003c00000 */
.L_x_65:
[----:B------:R-:W-:Y:S01]  /*3830*/  NOP ;  /* 0x0000000000007918 */ /* 0x000fe20000000000 */
[----:B----4-:R-:W-:Y:S05]  /*3840*/  EXIT ;  /* 0x000000000000794d */ /* 0x010fea0003800000 */
.L_x_47:
[----:B------:R-:W-:-:S09]  /*3850*/  UISETP.NE.OR UP2, UPT, UR8, 0x3, !UP2 ;  /* 0x000000030800788c */ /* 0x000fd2000d745670 */
[----:B------:R-:W-:Y:S05]  /*3860*/  BRA.U UP2, `(.L_x_66) ;  /* 0x0000000d02407547 */ /* 0x000fea000b800000 */
[----:B------:R-:W1:Y:S01]  /*3870*/  LDC R0, c[0x0][0xb30] ;  /* 0x0002cc00ff007b82 */ /* 0x000e620000000800 */
[----:B------:R-:W2:Y:S01]  /*3880*/  LDCU.64 UR8, c[0x0][0x888] ;  /* 0x00011100ff0877ac */ /* 0x000ea20008000a00 */
[----:B------:R-:W-:Y:S02]  /*3890*/  HFMA2 R29, -RZ, RZ, 0, 0 ;  /* 0x00000000ff1d7431 */ /* 0x000fe400000001ff */
[----:B------:R-:W-:Y:S01]  /*38a0*/  IMAD.MOV.U32 R31, RZ, RZ, 0x1 ;  /* 0x00000001ff1f7424 */ /* 0x000fe200078e00ff */
[----:B------:R-:W-:Y:S01]  /*38b0*/  MOV R23, 0x2000 ;  /* 0x0000200000177802 */ /* 0x000fe20000000f00 */
[----:B------:R-:W4:Y:S01]  /*38c0*/  LDCU.64 UR4, c[0x0][0x890] ;  /* 0x00011200ff0477ac */ /* 0x000f220008000a00 */
[----:B------:R-:W-:Y:S01]  /*38d0*/  IMAD.MOV.U32 R30, RZ, RZ, RZ ;  /* 0x000000ffff1e7224 */ /* 0x000fe200078e00ff */
[----:B------:R-:W3:Y:S01]  /*38e0*/  LDC R19, c[0x0][0x370] ;  /* 0x0000dc00ff137b82 */ /* 0x000ee20000000800 */
[----:B------:R-:W-:Y:S01]  /*38f0*/  UMOV UR7, 0x400 ;  /* 0x0000040000077882 */ /* 0x000fe20000000000 */
[----:B------:R-:W-:-:S02]  /*3900*/  UPLOP3.LUT UP1, UPT, UPT, UPT, UPT, 0x40, 0x4 ;  /* 0x000000000004789c */ /* 0x000fc40003f2e870 */
[----:B------:R-:W-:-:S04]  /*3910*/  ULEA UR7, UR37, UR7, 0x18 ;  /* 0x0000000725077291 */ /* 0x000fc8000f8ec0ff */
[----:B------:R-:W3:Y:S01]  /*3920*/  LDC R2, c[0x0][0xb0c] ;  /* 0x0002c300ff027b82 */ /* 0x000ee20000000800 */
[----:B------:R-:W-:Y:S02]  /*3930*/  UIADD3 UR13, UPT, UPT, UR7, 0x38, URZ ;  /* 0x00000038070d7890 */ /* 0x000fe4000fffe0ff */
[----:B--2---:R-:W-:Y:S02]  /*3940*/  UISETP.NE.U32.AND UP2, UPT, UR8, URZ, UPT ;  /* 0x000000ff0800728c */ /* 0x004fe4000bf45070 */
[----:B------:R-:W-:Y:S02]  /*3950*/  UIADD3 UR17, UPT, UPT, UR7, 0x30, URZ ;  /* 0x0000003007117890 */ /* 0x000fe4000fffe0ff */
[----:B----4-:R-:W-:Y:S01]  /*3960*/  UISETP.NE.U32.AND UP3, UPT, UR4, URZ, UPT ;  /* 0x000000ff0400728c */ /* 0x010fe2000bf65070 */
[----:B------:R-:W2:Y:S01]  /*3970*/  LDC R18, c[0x0][0xb20] ;  /* 0x0002c800ff127b82 */ /* 0x000ea20000000800 */
[----:B-1----:R-:W-:Y:S01]  /*3980*/  ISETP.NE.AND P1, PT, R0, 0x1, PT ;  /* 0x000000010000780c */ /* 0x002fe20003f25270 */
[----:B------:R-:W-:-:S02]  /*3990*/  UISETP.NE.AND.EX UP2, UPT, UR9, URZ, UPT, UP2 ;  /* 0x000000ff0900728c */ /* 0x000fc4000bf45320 */
[----:B------:R-:W-:Y:S02]  /*39a0*/  UPRMT UR13, UR37, 0x654, UR13 ;  /* 0x00000654250d7896 */ /* 0x000fe4000800000d */
[----:B------:R-:W-:Y:S02]  /*39b0*/  UISETP.NE.AND.EX UP3, UPT, UR5, URZ, UPT, UP3 ;  /* 0x000000ff0500728c */ /* 0x000fe4000bf65330 */
[----:B------:R-:W1:Y:S08]  /*39c0*/  LDC.64 R32, c[0x0][0x348] ;  /* 0x0000d200ff207b82 */ /* 0x000e700000000a00 */
[----:B------:R-:W4:Y:S08]  /*39d0*/  LDC.64 R16, c[0x0][0xb10] ;  /* 0x0002c400ff107b82 */ /* 0x000f300000000a00 */
[----:B------:R-:W1:Y:S08]  /*39e0*/  LDC.64 R6, c[0x0][0xb18] ;  /* 0x0002c600ff067b82 */ /* 0x000e700000000a00 */
[----:B------:R-:W1:Y:S08]  /*39f0*/  LDC.64 R4, c[0x0][0xb28] ;  /* 0x0002ca00ff047b82 */ /* 0x000e700000000a00 */
[----:B--23--:R-:W1:Y:S02]  /*3a00*/  LDC R22, c[0x0][0x374] ;  /* 0x0000dd00ff167b82 */ /* 0x00ce640000000800 */
.L_x_75:
[C---:B------:R-:W-:Y:S02]  /*3a10*/  LEA R0, R30.reuse, UR7, 0x3 ;  /* 0x000000071e007c11 */ /* 0x040fe4000f8e18ff */
[----:B------:R-:W-:Y:S02]  /*3a20*/  SHF.L.U32 R3, R29, 0x1f, RZ ;  /* 0x0000001f1d037819 */ /* 0x000fe400000006ff */
[----:B------:R-:W-:Y:S02]  /*3a30*/  LEA R24, R30, UR7, 0x4 ;  /* 0x000000071e187c11 */ /* 0x000fe4000f8e20ff */
[----:B--2---:R-:W2:Y:S02]  /*3a40*/  SYNCS.PHASECHK.TRANS64.TRYWAIT P0, [R0+URZ+0x60], R3 ;  /* 0x00006003000075a7 */ /* 0x004ea400080011ff */
[----:B--2---:R-:W-:Y:S05]  /*3a50*/  @!P0 BRA `(.L_x_67) ;  /* 0x0000004c003c8947 */ /* 0x004fea0003800000 */
.L_x_130:
[----:B------:R-:W-:Y:S01]  /*3a60*/  ISETP.GE.AND P0, PT, R72, 0x1, PT ;  /* 0x000000014800780c */ /* 0x000fe20003f06270 */
[----:B------:R-:W3:Y:S01]  /*3a70*/  LDS.128 R24, [R24+0xf0] ;  /* 0x0000f00018187984 */ /* 0x000ee20000000c00 */
[----:B--2---:R-:W-:Y:S01]  /*3a80*/  VIADD R0, R0, 0x70 ;  /* 0x0000007000007836 */ /* 0x004fe20000000000 */
[----:B------:R-:W-:Y:S01]  /*3a90*/  @!PT LDS RZ, [RZ] ;  /* 0x00000000fffff984 */ /* 0x000fe20000000800 */
[----:B------:R-:W-:Y:S01]  /*3aa0*/  @!PT LDS RZ, [RZ] ;  /* 0x00000000fffff984 */ /* 0x000fe20000000800 */
[----:B------:R-:W-:Y:S01]  /*3ab0*/  @!PT LDS RZ, [RZ] ;  /* 0x00000000fffff984 */ /* 0x000fe20000000800 */
[----:B------:R-:W-:Y:S01]  /*3ac0*/  @!PT LDS RZ, [RZ] ;  /* 0x00000000fffff984 */ /* 0x000fe20000000800 */
[----:B------:R2:W-:Y:S06]  /*3ad0*/  MEMBAR.ALL.CTA ;  /* 0x0000000000007992 */ /* 0x0005ec0000008000 */
[----:B--2---:R-:W2:Y:S01]  /*3ae0*/  FENCE.VIEW.ASYNC.S ;  /* 0x00000000000073c6 */ /* 0x004ea20000000000 */
[----:B------:R-:W-:Y:S04]  /*3af0*/  PRMT R0, RZ, 0x654, R0 ;  /* 0x00000654ff007816 */ /* 0x000fe80000000000 */
[----:B--2---:R2:W-:Y:S01]  /*3b00*/  SYNCS.ARRIVE.TRANS64.RED.A1T0 RZ, [R0+URZ], RZ ;  /* 0x000000ff00ff79a7 */ /* 0x0045e200081004ff */
[----:B---3--:R-:W-:Y:S11]  /*3b10*/  LOP3.LUT P3, RZ, R26, 0x1, RZ, 0xc0, !PT ;  /* 0x000000011aff7812 */ /* 0x008ff6000786c0ff */
[----:B------:R-:W-:Y:S02]  /*3b20*/  @!UPT UIADD3 URZ, UPT, UPT, URZ, URZ, URZ ;  /* 0x000000fffffff290 */ /* 0x000fe4000fffe0ff */
[----:B------:R-:W-:Y:S02]  /*3b30*/  @P3 MOV R13, R24 ;  /* 0x00000018000d3202 */ /* 0x000fe40000000f00 */
[----:B------:R-:W-:Y:S01]  /*3b40*/  @P3 LOP3.LUT R8, R25, 0xffff, RZ, 0xc0, !PT ;  /* 0x0000ffff19083812 */ /* 0x000fe200078ec0ff */
[----:B--2---:R-:W-:Y:S06]  /*3b50*/  @!P0 BRA `(.L_x_68) ;  /* 0x0000000000a48947 */ /* 0x004fec0003800000 */
[----:B-1----:R-:W-:Y:S01]  /*3b60*/  IMAD.HI.U32 R35, R22, R7, RZ ;  /* 0x0000000716237227 */ /* 0x002fe200078e00ff */
[----:B------:R-:W-:Y:S02]  /*3b70*/  ISETP.NE.AND P0, PT, R6, 0x1, PT ;  /* 0x000000010600780c */ /* 0x000fe40003f05270 */
[----:B------:R-:W-:Y:S01]  /*3b80*/  ISETP.NE.AND P2, PT, R72, 0x1, PT ;  /* 0x000000014800780c */ /* 0x000fe20003f45270 */
[----:B----4-:R-:W-:Y:S01]  /*3b90*/  IMAD.HI.U32 R34, R19, R16, RZ ;  /* 0x0000001013227227 */ /* 0x010fe200078e00ff */
[----:B------:R-:W-:Y:S02]  /*3ba0*/  SHF.R.U32.HI R35, RZ, R18, R35 ;  /* 0x00000012ff237219 */ /* 0x000fe40000011623 */
[----:B------:R-:W-:Y:S01]  /*3bb0*/  ISETP.NE.AND P4, PT, R2, 0x1, PT ;  /* 0x000000010200780c */ /* 0x000fe20003f85270 */
[----:B------:R-:W-:Y:S01]  /*3bc0*/  IMAD.HI.U32 R36, R13, R16, RZ ;  /* 0x000000100d247227 */ /* 0x000fe200078e00ff */
[----:B------:R-:W-:Y:S02]  /*3bd0*/  SHF.R.U32.HI R34, RZ, R17, R34 ;  /* 0x00000011ff227219 */ /* 0x000fe40000011622 */
[----:B------:R-:W-:Y:S01]  /*3be0*/  SEL R3, R22, R35, !P0 ;  /* 0x0000002316037207 */ /* 0x000fe20004000000 */
[C---:B------:R-:W-:Y:S01]  /*3bf0*/  IMAD.HI.U32 R35, R8.reuse, R7, RZ ;  /* 0x0000000708237227 */ /* 0x040fe200078e00ff */
[----:B------:R-:W-:Y:S02]  /*3c00*/  SEL R11, R19, R34, !P4 ;  /* 0x00000022130b7207 */ /* 0x000fe40006000000 */
[----:B------:R-:W-:Y:S01]  /*3c10*/  SHF.R.U32.HI R36, RZ, R17, R36 ;  /* 0x00000011ff247219 */ /* 0x000fe20000011624 */
[----:B------:R-:W-:Y:S01]  /*3c20*/  IMAD.HI.U32 R38, R3, R4, RZ ;  /* 0x0000000403267227 */ /* 0x000fe200078e00ff */
[----:B------:R-:W-:Y:S03]  /*3c30*/  SHF.R.U32.HI R35, RZ, R18, R35 ;  /* 0x00000012ff237219 */ /* 0x000fe60000011623 */
[----:B------:R-:W-:Y:S01]  /*3c40*/  IMAD.HI.U32 R34, R11, R4, RZ ;  /* 0x000000040b227227 */ /* 0x000fe200078e00ff */
[----:B------:R-:W-:Y:S02]  /*3c50*/  @P2 SHF.R.U32.HI R3, RZ, R5, R38 ;  /* 0x00000005ff032219 */ /* 0x000fe40000011626 */
[----:B------:R-:W-:Y:S02]  /*3c60*/  SEL R9, R8, R35, !P0 ;  /* 0x0000002308097207 */ /* 0x000fe40004000000 */
[----:B------:R-:W-:Y:S01]  /*3c70*/  @P2 SHF.R.U32.HI R11, RZ, R5, R34 ;  /* 0x00000005ff0b2219 */ /* 0x000fe20000011622 */
[C---:B------:R-:W-:Y:S01]  /*3c80*/  IMAD R10, R72.reuse, R3, RZ ;  /* 0x00000003480a7224 */ /* 0x040fe200078e02ff */
[----:B------:R-:W-:Y:S01]  /*3c90*/  SEL R3, R13, R36, !P4 ;  /* 0x000000240d037207 */ /* 0x000fe20006000000 */
[C---:B------:R-:W-:Y:S03]  /*3ca0*/  IMAD.HI.U32 R14, R9.reuse, R4, RZ ;  /* 0x00000004090e7227 */ /* 0x040fe600078e00ff */
[----:B------:R-:W-:Y:S01]  /*3cb0*/  ISETP.GE.AND P0, PT, R9, R10, PT ;  /* 0x0000000a0900720c */ /* 0x000fe20003f06270 */
[C---:B------:R-:W-:Y:S01]  /*3cc0*/  IMAD R12, R72.reuse, R11, RZ ;  /* 0x0000000b480c7224 */ /* 0x040fe200078e02ff */
[-C--:B------:R-:W-:Y:S04]  /*3cd0*/  SHF.R.U32.HI R14, RZ, R5.reuse, R14 ;  /* 0x00000005ff0e7219 */ /* 0x080fe8000001160e */
[----:B------:R-:W-:Y:S02]  /*3ce0*/  ISETP.GE.OR P0, PT, R3, R12, P0 ;  /* 0x0000000c0300720c */ /* 0x000fe40000706670 */
[----:B------:R-:W-:Y:S05]  /*3cf0*/  SEL R15, R9, R14, !P2 ;  /* 0x0000000e090f7207 */ /* 0x000fea0005000000 */
[----:B------:R-:W-:Y:S04]  /*3d00*/  IMAD.MOV R14, RZ, RZ, -R15 ;  /* 0x000000ffff0e7224 */ /* 0x000fe800078e0a0f */
[----:B------:R-:W-:Y:S02]  /*3d10*/  IMAD R14, R72, R14, R9 ;  /* 0x0000000e480e7224 */ /* 0x000fe400078e0209 */
[C---:B------:R-:W-:Y:S05]  /*3d20*/  @!P0 IMAD.HI.U32 R10, R3.reuse, R4, RZ ;  /* 0x00000004030a8227 */ /* 0x040fea00078e00ff */
[----:B------:R-:W-:Y:S04]  /*3d30*/  @!P0 SHF.R.U32.HI R10, RZ, R5, R10 ;  /* 0x00000005ff0a8219 */ /* 0x000fe8000001160a */
[----:B------:R-:W-:Y:S01]  /*3d40*/  @!P0 SEL R0, R3, R10, !P2 ;  /* 0x0000000a03008207 */ /* 0x000fe20005000000 */
[----:B------:R-:W-:Y:S03]  /*3d50*/  IMAD.MOV R10, RZ, RZ, -R3 ;  /* 0x000000ffff0a7224 */ /* 0x000fe600078e0a03 */
[----:B------:R-:W-:Y:S01]  /*3d60*/  @!P0 IADD3 R15, PT, PT, R15, -R0, RZ ;  /* 0x800000000f0f8210 */ /* 0x000fe20007ffe0ff */
[----:B------:R-:W-:Y:S01]  /*3d70*/  @!P0 IMAD R0, R11, R14, R0 ;  /* 0x0000000e0b008224 */ /* 0x000fe200078e0200 */
[----:B------:R-:W-:Y:S01]  /*3d80*/  IADD3 R11, PT, PT, -R9, RZ, RZ ;  /* 0x000000ff090b7210 */ /* 0x000fe20007ffe1ff */
[----:B------:R-:W-:Y:S02]  /*3d90*/  IMAD R13, R2, R10, R13 ;  /* 0x0000000a020d7224 */ /* 0x000fe400078e020d */
[----:B------:R-:W-:Y:S02]  /*3da0*/  @!P0 IMAD R9, R15, R72, R3 ;  /* 0x000000480f098224 */ /* 0x000fe400078e0203 */
[----:B------:R-:W-:Y:S02]  /*3db0*/  @!P0 IMAD.MOV.U32 R3, RZ, RZ, R0 ;  /* 0x000000ffff038224 */ /* 0x000fe400078e0000 */
[----:B------:R-:W-:Y:S02]  /*3dc0*/  IMAD R8, R6, R11, R8 ;  /* 0x0000000b06087224 */ /* 0x000fe400078e0208 */
[----:B------:R-:W-:Y:S02]  /*3dd0*/  IMAD R13, R3, R2, R13 ;  /* 0x00000002030d7224 */ /* 0x000fe400078e020d */
[----:B------:R-:W-:Y:S02]  /*3de0*/  IMAD R8, R9, R6, R8 ;  /* 0x0000000609087224 */ /* 0x000fe400078e0208 */
.L_x_68:
[----:B------:R-:W-:Y:S05]  /*3df0*/  BRA.U UP1, `(.L_x_69) ;  /* 0x0000000101107547 */ /* 0x000fea000b800000 */
[----:B------:R-:W-:Y:S04]  /*3e00*/  MOV R0, UR6 ;  /* 0x0000000600007c02 */ /* 0x000fe80008000f00 */
[----:B------:R-:W-:Y:S04]  /*3e10*/  SHF.L.U32 R3, R0, 0x1f, RZ ;  /* 0x0000001f00037819 */ /* 0x000fe800000006ff */
[----:B------:R-:W2:Y:S02]  /*3e20*/  SYNCS.PHASECHK.TRANS64.TRYWAIT P0, [UR7+0x58], R3 ;  /* 0x00005803ff0075a7 */ /* 0x000ea40008001107 */
[----:B--2---:R-:W-:Y:S05]  /*3e30*/  @!P0 BRA `(.L_x_70) ;  /* 0x0000004800588947 */ /* 0x004fea0003800000 */
.L_x_69:
[----:B------:R-:W-:Y:S02]  /*3e40*/  R2UR UR19, R21 ;  /* 0x00000000151372ca */ /* 0x000fe400000e0000 */
[----:B------:R-:W-:Y:S02]  /*3e50*/  R2UR UR18, R20 ;  /* 0x00000000141272ca */ /* 0x000fe400000e0000 */
[----:B------:R-:W-:Y:S02]  /*3e60*/  ISETP.NE.U32.AND P2, PT, RZ, UR4, PT ;  /* 0x00000004ff007c0c */ /* 0x000fe4000bf45070 */
[----:B------:R-:W-:Y:S02]  /*3e70*/  SHF.L.U32 R12, R31, 0x1f, RZ ;  /* 0x0000001f1f0c7819 */ /* 0x000fe400000006ff */
[----:B------:R-:W-:Y:S05]  /*3e80*/  ISETP.NE.AND.EX P2, PT, RZ, UR5, PT, P2 ;  /* 0x00000005ff007c0c */ /* 0x000fea000bf45320 */
[----:B------:R-:W-:Y:S02]  /*3e90*/  USHF.L.U32 UR19, UR19, 0x7, URZ ;  /* 0x0000000713137899 */ /* 0x000fe400080006ff */
[----:B------:R-:W-:Y:S01]  /*3ea0*/  USHF.L.U32 UR18, UR18, 0x7, URZ ;  /* 0x0000000712127899 */ /* 0x000fe200080006ff */
[----:B------:R-:W-:Y:S11]  /*3eb0*/  BRA.U !UP3, `(.L_x_71) ;  /* 0x000000010b347547 */ /* 0x000ff6000b800000 */
[----:B------:R-:W-:Y:S01]  /*3ec0*/  UPLOP3.LUT UP0, UPT, UPT, UPT, UP2, 0x80, 0x8 ;  /* 0x000000000008789c */ /* 0x000fe20003f0f020 */
[----:B--2---:R-:W-:Y:S02]  /*3ed0*/  HFMA2 R0, -RZ, RZ, 0, 5.9604644775390625e-08 ;  /* 0x00000001ff007431 */ /* 0x004fe400000001ff */
[----:B------:R-:W-:Y:S03]  /*3ee0*/  IMAD.MOV.U32 R171, RZ, RZ, 0x1 ;  /* 0x00000001ffab7424 */ /* 0x000fe600078e00ff */
[----:B------:R-:W-:Y:S05]  /*3ef0*/  PLOP3.LUT P0, PT, PT, PT, UP0, 0x80, 0x8 ;  /* 0x000000000008781c */ /* 0x000fea0003f0f008 */
[----:B------:R-:W2:Y:S01]  /*3f00*/  @UP0 LDCU.64 UR10, c[0x0][0x888] ;  /* 0x00011100ff0a07ac */ /* 0x000ea20008000a00 */
[----:B------:R-:W-:Y:S07]  /*3f10*/  @UP0 UIMAD UR8, UR36, UR4, URZ ;  /* 0x00000004240802a4 */ /* 0x000fee000f8e02ff */
[----:B------:R-:W-:Y:S01]  /*3f20*/  @!P0 PRMT R171, R0, 0x7610, R171 ;  /* 0x0000761000ab8816 */ /* 0x000fe200000000ab */
[----:B--2---:R-:W-:Y:S03]  /*3f30*/  @UP0 UIMAD.WIDE UR10, UR8, 0x4, UR10 ;  /* 0x00000004080a08a5 */ /* 0x004fe6000f8e020a */
[----:B------:R-:W2:Y:S03]  /*3f40*/  @!UP0 LDCU UR8, c[0x0][0x880] ;  /* 0x00011000ff0887ac */ /* 0x000ea60008000800 */
[----:B------:R-:W-:Y:S01]  /*3f50*/  IMAD.U32 R10, RZ, RZ, UR10 ;  /* 0x0000000aff0a7e24 */ /* 0x000fe2000f8e00ff */
[----:B------:R-:W-:Y:S05]  /*3f60*/  MOV R11, UR11 ;  /* 0x0000000b000b7c02 */ /* 0x000fea0008000f00 */
[----:B-----5:R3:W5:Y:S02]  /*3f70*/  @P0 LDG.E R81, desc[UR46][R10.64] ;  /* 0x0000002e0a510981 */ /* 0x020764000c1e1900 */
[----:B--23--:R-:W-:Y:S07]  /*3f80*/  @!P0 IMAD.U32 R81, RZ, RZ, UR8 ;  /* 0x00000008ff518e24 */ /* 0x00cfee000f8e00ff */
.L_x_71:
[----:B-----5:R-:W-:Y:S01]  /*3f90*/  @!P2 FSETP.EQ.AND P0, PT, R81, RZ, PT ;  /* 0x000000ff5100a20b */ /* 0x020fe20003f02000 */
[----:B------:R-:W-:Y:S01]  /*3fa0*/  @!UPT UIADD3 URZ, UPT, UPT, URZ, URZ, URZ ;  /* 0x000000fffffff290 */ /* 0x000fe2000fffe0ff */
[----:B------:R-:W-:Y:S11]  /*3fb0*/  @!P2 BRA `(.L_x_72) ;  /* 0x000000000014a947 */ /* 0x000ff60003800000 */
[----:B------:R-:W-:Y:S02]  /*3fc0*/  LOP3.LUT P2, RZ, R171, 0xff, RZ, 0xc0, !PT ;  /* 0x000000ffabff7812 */ /* 0x000fe4000784c0ff */
[----:B------:R-:W-:Y:S04]  /*3fd0*/  PLOP3.LUT P0, PT, PT, PT, UP0, 0x80, 0x8 ;  /* 0x000000000008781c */ /* 0x000fe80003f0f008 */
[----:B------:R-:W-:Y:S07]  /*3fe0*/  PLOP3.LUT P0, PT, P0, PT, PT, 0x8, 0x80 ;  /* 0x000000000080781c */ /* 0x000fee000070e170 */
[----:B------:R-:W-:Y:S11]  /*3ff0*/  @P2 FSETP.EQ.AND P0, PT, R81, RZ, PT ;  /* 0x000000ff5100220b */ /* 0x000ff60003f02000 */
[----:B------:R-:W-:Y:S02]  /*4000*/  @!UPT UIADD3 URZ, UPT, UPT, URZ, URZ, URZ ;  /* 0x000000fffffff290 */ /* 0x000fe4000fffe0ff */
.L_x_72:
[----:B------:R-:W3:Y:S01]  /*4010*/  SYNCS.PHASECHK.TRANS64.TRYWAIT P2, [UR7+0x40], R12 ;  /* 0x0000400cff0075a7 */ /* 0x000ee20008041107 */
[----:B------:R-:W-:Y:S04]  /*4020*/  ELECT P4, URZ, PT ;  /* 0x0000000000ff782f */ /* 0x000fe80003880000 */
[----:B------:R-:W-:Y:S11]  /*4030*/  PLOP3.LUT P4, PT, P0, P4, PT, 0xf2, 0x2f ;  /* 0x00000000002f781c */ /* 0x000ff60000789e72 */
[----:B------:R-:W-:Y:S02]  /*4040*/  @!UPT UIADD3 URZ, UPT, UPT, URZ, URZ, URZ ;  /* 0x000000fffffff290 */ /* 0x000fe4000fffe0ff */
[----:B-1----:R-:W-:Y:S05]  /*4050*/  @!P4 IADD3 R21, P0, PT, R32, 0x580, RZ ;  /* 0x000005802015c810 */ /* 0x002fea0007f1e0ff */
[----:B------:R-:W-:Y:S01]  /*4060*/  @!P4 IMAD.X R20, RZ, RZ, R33, P0 ;  /* 0x000000ffff14c224 */ /* 0x000fe200000e0621 */
[----:B---3--:R-:W-:Y:S07]  /*4070*/  @!P2 BRA `(.L_x_73) ;  /* 0x0000004400e0a947 */ /* 0x008fee0003800000 */
.L_x_133:
[----:B------:R-:W3:Y:S01]  /*4080*/  LDC.64 R14, c[0x0][0xb10] ;  /* 0x0002c400ff0e7b82 */ /* 0x000ee20000000a00 */
[----:B------:R-:W-:Y:S01]  /*4090*/  @!P4 R2UR UR8, R20 ;  /* 0x000000001408c2ca */ /* 0x000fe200000e0000 */
[----:B------:R-:W-:Y:S01]  /*40a0*/  VOTEU.ALL UP1, P4 ;  /* 0x0000000000ff7886 */ /* 0x000fe20002020000 */
[----:B------:R-:W-:Y:S01]  /*40b0*/  @!P4 R2UR UR9, R21 ;  /* 0x000000001509c2ca */ /* 0x000fe200000e0000 */
[----:B------:R-:W-:Y:S01]  /*40c0*/  UMOV UR10, 0x0 ;  /* 0x00000000000a7882 */ /* 0x000fe20000000000 */
[----:B------:R-:W-:Y:S03]  /*40d0*/  UMOV UR11, 0x10000000 ;  /* 0x10000000000b7882 */ /* 0x000fe60000000000 */
[----:B------:R-:W5:Y:S01]  /*40e0*/  LDC.64 R10, c[0x0][0xb18] ;  /* 0x0002c600ff0a7b82 */ /* 0x000f620000000a00 */
[----:B------:R-:W-:Y:S01]  /*40f0*/  @!UP1 UIADD3 UR16, UPT, UPT, UR7, 0x200, URZ ;  /* 0x0000020007109890 */ /* 0x000fe2000fffe0ff */
[----:B------:R-:W-:Y:S01]  /*4100*/  @P3 SHF.R.U32.HI R28, RZ, 0x10, R25 ;  /* 0x00000010ff1c3819 */ /* 0x000fe20000011619 */
[----:B------:R-:W-:Y:S01]  /*4110*/  VOTEU.ALL UP1, P4 ;  /* 0x0000000000ff7886 */ /* 0x000fe20002020000 */
[----:B------:R-:W-:Y:S01]  /*4120*/  UMOV UR20, UR36 ;  /* 0x0000002400147c82 */ /* 0x000fe20008000000 */
[----:B------:R-:W-:Y:S03]  /*4130*/  VIADD R30, R30, 0x1 ;  /* 0x000000011e1e7836 */ /* 0x000fe60000000000 */
[----:B--2---:R-:W2:Y:S01]  /*4140*/  @!P1 LDC R0, c[0x0][0xb20] ;  /* 0x0002c800ff009b82 */ /* 0x004ea20000000800 */
[----:B------:R-:W-:Y:S01]  /*4150*/  IMAD.U32 R21, RZ, RZ, UR8 ;  /* 0x00000008ff157e24 */ /* 0x000fe2000f8e00ff */
[----:B------:R-:W-:Y:S06]  /*4160*/  UPRMT UR8, UR37, 0x654, UR17 ;  /* 0x0000065425087896 */ /* 0x000fec0008000011 */
[----:B-1----:R-:W1:Y:S01]  /*4170*/  @!P1 LDC R3, c[0x0][0xb0c] ;  /* 0x0002c300ff039b82 */ /* 0x002e620000000800 */
[----:B------:R-:W-:Y:S01]  /*4180*/  IMAD.U32 R20, RZ, RZ, UR9 ;  /* 0x00000009ff147e24 */ /* 0x000fe2000f8e00ff */
[----:B------:R-:W-:Y:S04]  /*4190*/  @!P4 R2UR UR15, R21 ;  /* 0x00000000150fc2ca */ /* 0x000fe800000e0000 */
[----:B------:R-:W-:Y:S01]  /*41a0*/  @!P4 R2UR UR14, R20 ;  /* 0x00000000140ec2ca */ /* 0x000fe200000e0000 */
[----:B------:R-:W-:Y:S11]  /*41b0*/  @!P4 IMAD.MOV.U32 R20, RZ, RZ, 0x2000 ;  /* 0x00002000ff14c424 */ /* 0x000ff600078e00ff */
[----:B------:R-:W-:Y:S01]  /*41c0*/  @!UPT UIADD3 URZ, UPT, UPT, URZ, URZ, URZ ;  /* 0x000000fffffff290 */ /* 0x000fe2000fffe0ff */
[----:B------:R1:W-:Y:S01]  /*41d0*/  @!UP1 UTMALDG.3D [UR16], [UR14], desc[UR10] ;  /* 0x00000a100e0095b4 */ /* 0x0003e20008011000 */
[----:B------:R1:W-:Y:S02]  /*41e0*/  @!P4 SYNCS.ARRIVE.TRANS64.RED.A0TR RZ, [UR7+0x30], R20 ;  /* 0x00003014ffffc9a7 */ /* 0x0003e40008300407 */
[----:B-1----:R-:W-:Y:S01]  /*41f0*/  @!P1 ISETP.NE.AND P2, PT, R3, 0x1, PT ;  /* 0x000000010300980c */ /* 0x002fe20003f45270 */
[C---:B---3--:R-:W-:Y:S01]  /*4200*/  @!P1 IMAD.HI.U32 R14, R13.reuse, R14, RZ ;  /* 0x0000000e0d0e9227 */ /* 0x048fe200078e00ff */
[----:B-----5:R-:W-:Y:S03]  /*4210*/  @!P1 ISETP.NE.AND P0, PT, R10, 0x1, PT ;  /* 0x000000010a00980c */ /* 0x020fe60003f05270 */
[C---:B------:R-:W-:Y:S01]  /*4220*/  @!P1 IMAD.HI.U32 R11, R8.reuse, R11, RZ ;  /* 0x0000000b080b9227 */ /* 0x040fe200078e00ff */
[----:B------:R-:W-:Y:S04]  /*4230*/  @!P1 SHF.R.U32.HI R14, RZ, R15, R14 ;  /* 0x0000000fff0e9219 */ /* 0x000fe8000001160e */
[----:B--2---:R-:W-:Y:S01]  /*4240*/  @!P1 SHF.R.U32.HI R9, RZ, R0, R11 ;  /* 0x00000000ff099219 */ /* 0x004fe2000001160b */
[----:B------:R-:W-:Y:S01]  /*4250*/  SYNCS.ARRIVE.TRANS64.RED.A1T0 RZ, [UR8], RZ ;  /* 0x000000ffffff79a7 */ /* 0x000fe20008100408 */
[----:B------:R-:W-:Y:S02]  /*4260*/  @!P1 SEL R14, R13, R14, !P2 ;  /* 0x0000000e0d0e9207 */ /* 0x000fe40005000000 */
[----:B------:R-:W-:Y:S01]  /*4270*/  @!P1 SEL R9, R8, R9, !P0 ;  /* 0x0000000908099207 */ /* 0x000fe20004000000 */
[----:B------:R-:W1:Y:S04]  /*4280*/  SYNCS.PHASECHK.TRANS64.TRYWAIT P5, [UR7+0x48], R12 ;  /* 0x0000480cff0075a7 */ /* 0x000e6800080a1107 */
[----:B------:R-:W-:Y:S02]  /*4290*/  @!P1 IMAD.IADD R0, R9, 0x1, -R14 ;  /* 0x0000000109009824 */ /* 0x000fe400078e0a0e */
[----:B------:R-:W-:Y:S02]  /*42a0*/  @!P1 IMAD.IADD R9, R14, 0x1, -R9 ;  /* 0x000000010e099824 */ /* 0x000fe400078e0a09 */
[----:B------:R-:W-:Y:S02]  /*42b0*/  @!P1 IMAD R13, R0, R3, R13 ;  /* 0x00000003000d9224 */ /* 0x000fe400078e020d */
[----:B------:R-:W-:Y:S01]  /*42c0*/  @!P1 IMAD R8, R9, R10, R8 ;  /* 0x0000000a09089224 */ /* 0x000fe200078e0208 */
[----:B-1----:R-:W-:Y:S06]  /*42d0*/  @!P5 BRA `(.L_x_74) ;  /* 0x000000440060d947 */ /* 0x002fec0003800000 */
.L_x_135:
[----:B-1----:R-:W-:Y:S01]  /*42e0*/  @!P4 IADD3 R3, P0, PT, R32, 0x580, RZ ;  /* 0x000005802003c810 */ /* 0x002fe20007f1e0ff */
[----:B------:R-:W-:Y:S01]  /*42f0*/  VOTEU.ALL UP1, P4 ;  /* 0x0000000000ff7886 */ /* 0x000fe20002020000 */
[----:B------:R-:W-:Y:S01]  /*4300*/  UMOV UR20, 0x0 ;  /* 0x0000000000147882 */ /* 0x000fe20000000000 */
[----:B------:R-:W-:Y:S01]  /*4310*/  UMOV UR21, 0x10000000 ;  /* 0x1000000000157882 */ /* 0x000fe20000000000 */
[----:B------:R-:W-:Y:S01]  /*4320*/  @!P4 R2UR UR9, R3 ;  /* 0x000000000309c2ca */ /* 0x000fe200000e0000 */
[----:B------:R-:W-:Y:S01]  /*4330*/  @!P4 IMAD.X R0, RZ, RZ, R33, P0 ;  /* 0x000000ffff00c224 */ /* 0x000fe200000e0621 */
[----:B------:R-:W-:Y:S01]  /*4340*/  @!UP1 UIADD3 UR10, UPT, UPT, UR18, 0x40, URZ ;  /* 0x00000040120a9890 */ /* 0x000fe2000fffe0ff */
[----:B------:R-:W-:Y:S01]  /*4350*/  ISETP.NE.AND P0, PT, R30, 0x2, PT ;  /* 0x000000021e00780c */ /* 0x000fe20003f05270 */
[----:B------:R-:W-:Y:S01]  /*4360*/  UMOV UR11, UR19 ;  /* 0x00000013000b7c82 */ /* 0x000fe20008000000 */
[----:B------:R-:W-:Y:S01]  /*4370*/  UMOV UR12, UR36 ;  /* 0x00000024000c7c82 */ /* 0x000fe20008000000 */
[----:B------:R-:W-:Y:S01]  /*4380*/  @!P4 R2UR UR8, R0 ;  /* 0x000000000008c2ca */ /* 0x000fe200000e0000 */
[----:B------:R-:W-:Y:S01]  /*4390*/  IMAD.IADD R20, R8, 0x1, R147 ;  /* 0x0000000108147824 */ /* 0x000fe200078e0293 */
[----:B------:R-:W-:Y:S01]  /*43a0*/  @P3 R2UR UR36, R28 ;  /* 0x000000001c2432ca */ /* 0x000fe200000e0000 */
[----:B------:R-:W-:Y:S01]  /*43b0*/  IMAD.IADD R21, R13, 0x1, R170 ;  /* 0x000000010d157824 */ /* 0x000fe200078e02aa */
[----:B------:R-:W-:Y:S02]  /*43c0*/  SEL R0, RZ, 0x1, P0 ;  /* 0x00000001ff007807 */ /* 0x000fe40000000000 */
[----:B------:R-:W-:Y:S01]  /*43d0*/  LOP3.LUT R31, R31, 0x1, RZ, 0x3c, !PT ;  /* 0x000000011f1f7812 */ /* 0x000fe200078e3cff */
[----:B------:R-:W-:Y:S01]  /*43e0*/  IMAD.U32 R10, RZ, RZ, UR9 ;  /* 0x00000009ff0a7e24 */ /* 0x000fe2000f8e00ff */
[----:B------:R-:W-:Y:S01]  /*43f0*/  @!UP1 UIADD3 UR9, UPT, UPT, UR7, 0x38, URZ ;  /* 0x0000003807099890 */ /* 0x000fe2000fffe0ff */
[----:B------:R-:W-:Y:S02]  /*4400*/  LOP3.LUT R29, R29, R0, RZ, 0x3c, !PT ;  /* 0x000000001d1d7212 */ /* 0x000fe400078e3cff */
[----:B------:R-:W-:Y:S02]  /*4410*/  SEL R30, R30, RZ, P0 ;  /* 0x000000ff1e1e7207 */ /* 0x000fe40000000000 */
[----:B------:R-:W-:Y:S01]  /*4420*/  IMAD.U32 R11, RZ, RZ, UR8 ;  /* 0x00000008ff0b7e24 */ /* 0x000fe2000f8e00ff */
[----:B------:R-:W-:Y:S01]  /*4430*/  @!P4 R2UR UR14, R10 ;  /* 0x000000000a0ec2ca */ /* 0x000fe200000e0000 */
[----:B------:R-:W-:Y:S01]  /*4440*/  @!UP1 UIADD3 UR8, UPT, UPT, UR7, 0x2200, URZ ;  /* 0x0000220007089890 */ /* 0x000fe2000fffe0ff */
[----:B------:R-:W-:Y:S02]  /*4450*/  VOTEU.ALL UP1, P4 ;  /* 0x0000000000ff7886 */ /* 0x000fe40002020000 */
[----:B------:R-:W-:Y:S11]  /*4460*/  @!P4 R2UR UR15, R11 ;  /* 0x000000000b0fc2ca */ /* 0x000ff600000e0000 */
[----:B------:R-:W-:Y:S02]  /*4470*/  @!UPT UIADD3 URZ, UPT, UPT, URZ, URZ, URZ ;  /* 0x000000fffffff290 */ /* 0x000fe4000fffe0ff */
[----:B------:R2:W-:Y:S01]  /*4480*/  @!UP1 UTMALDG.3D [UR8], [UR14], desc[UR20] ;  /* 0x000014080e0095b4 */ /* 0x0005e20008011000 */
[----:B------:R2:W-:Y:S01]  /*4490*/  @!P4 SYNCS.ARRIVE.TRANS64.RED.A0TR RZ, [UR7+0x38], R23 ;  /* 0x00003817ffffc9a7 */ /* 0x0005e20008300407 */
[----:B------:R-:W-:Y:S01]  /*44a0*/  UPLOP3.LUT UP1, UPT, UPT, UPT, UPT, 0x80, 0x8 ;  /* 0x000000000008789c */ /* 0x000fe20003f2f070 */
[----:B------:R-:W-:Y:S01]  /*44b0*/  SYNCS.ARRIVE.TRANS64.RED.A1T0 RZ, [UR13], RZ ;  /* 0x000000ffffff79a7 */ /* 0x000fe2000810040d */
[----:B------:R-:W-:Y:S09]  /*44c0*/  @P3 BRA `(.L_x_75) ;  /* 0xfffffff400503947 */ /* 0x000ff2000383ffff */
[----:B------:R-:W-:-:S04]  /*44d0*/  SHF.L.U32 R3, R31, 0x1f, RZ ;  /* 0x0000001f1f037819 */ /* 0x000fc800000006ff */
[----:B------:R-:W1:Y:S02]  /*44e0*/  SYNCS.PHASECHK.TRANS64.TRYWAIT P0, [UR7+0x40], R3 ;  /* 0x00004003ff0075a7 */ /* 0x000e640008001107 */
[----:B-1----:R-:W-:Y:S05]  /*44f0*/  @!P0 BRA `(.L_x_76) ;  /* 0x0000004000f08947 */ /* 0x002fea0003800000 */
.L_x_137:
[----:B-1----:R-:W-:-:S07]  /*4500*/  MOV R0, UR7 ;  /* 0x0000000700007c02 */ /* 0x002fce0008000f00 */
.L_x_77:
[----:B-1----:R-:W-:-:S04]  /*4510*/  SHF.L.U32 R3, R31, 0x1f, RZ ;  /* 0x0000001f1f037819 */ /* 0x002fc800000006ff */
[----:B------:R1:W3:Y:S03]  /*4520*/  SYNCS.PHASECHK.TRANS64.TRYWAIT P0, [R0+URZ+0x48], R3 ;  /* 0x00004803000075a7 */ /* 0x0002e600080011ff */
[----:B---3--:R-:W-:Y:S05]  /*4530*/  @!P0 NANOSLEEP.SYNCS 0x989680 ;  /* 0x009896800000895d */ /* 0x008fea0003900000 */
[----:B------:R-:W3:Y:S02]  /*4540*/  @!P0 SYNCS.PHASECHK.TRANS64 P0, [R0+URZ+0x48], R3 ;  /* 0x00004803000085a7 */ /* 0x000ee400080010ff */
[----:B--23--:R-:W-:Y:S05]  /*4550*/  @P0 EXIT ;  /* 0x000000000000094d */ /* 0x00cfea0003800000 */
[----:B------:R-:W-:Y:S05]  /*4560*/  BRA `(.L_x_77) ;  /* 0xfffffffc00e87947 */ /* 0x000fea000383ffff */
.L_x_66:
[----:B------:R-:W-:-:S06]  /*4570*/  UISETP.GE.AND UP1, UPT, UR8, 0x4, UPT ;  /* 0x000000040800788c */ /* 0x000fcc000bf26270 */
[----:B------:R-:W-:-:S13]  /*4580*/  PLOP3.LUT P0, PT, PT, PT, UP1, 0x80, 0x8 ;  /* 0x000000000008781c */ /* 0x000fda0003f0f018 */
[----:B------:R-:W-:Y:S05]  /*4590*/  @!P0 EXIT ;  /* 0x000000000000894d */ /* 0x000fea0003800000 */
[----:B------:R-:W-:Y:S01]  /*45a0*/  BAR.SYNC.DEFER_BLOCKING 0x6, 0xa0 ;  /* 0x0182800000007b1d */ /* 0x000fe20000010000 */
[C---:B------:R-:W-:Y:S01]  /*45b0*/  IMAD.SHL.U32 R3, R189.reuse, 0x40, RZ ;  /* 0x00000040bd037824 */ /* 0x040fe200078e00ff */
[C---:B------:R-:W-:Y:S01]  /*45c0*/  LOP3.LUT R193, R189.reuse, 0x60, RZ, 0xc0, !PT ;  /* 0x00000060bdc17812 */ /* 0x040fe200078ec0ff */
[C---:B------:R-:W-:Y:S01]  /*45d0*/  IMAD.SHL.U32 R172, R189.reuse, 0x8, RZ ;  /* 0x00000008bdac7824 */ /* 0x040fe200078e00ff */
[C---:B------:R-:W-:Y:S01]  /*45e0*/  LOP3.LUT R191, R189.reuse, 0x2, RZ, 0xc0, !PT ;  /* 0x00000002bdbf7812 */ /* 0x040fe200078ec0ff */
[----:B------:R-:W-:Y:S01]  /*45f0*/  IMAD.U32 R79, R189, 0x10000, RZ ;  /* 0x00010000bd4f7824 */ /* 0x000fe200078e00ff */
[----:B------:R-:W-:Y:S02]  /*4600*/  UMOV UR49, 0x400 ;  /* 0x0000040000317882 */ /* 0x000fe40000000000 */
[----:B------:R-:W1:Y:S01]  /*4610*/  LDC R177, c[0x0][0x370] ;  /* 0x0000dc00ffb17b82 */ /* 0x000e620000000800 */
[----:B------:R-:W-:Y:S01]  /*4620*/  ULEA UR49, UR37, UR49, 0x18 ;  /* 0x0000003125317291 */ /* 0x000fe2000f8ec0ff */
[----:B------:R-:W-:Y:S01]  /*4630*/  LOP3.LUT R5, R3, 0x180, RZ, 0xc0, !PT ;  /* 0x0000018003057812 */ /* 0x000fe200078ec0ff */
[----:B------:R-:W-:Y:S01]  /*4640*/  HFMA2 R195, -RZ, RZ, 0, 0 ;  /* 0x00000000ffc37431 */ /* 0x000fe200000001ff */
[----:B------:R-:W-:Y:S01]  /*4650*/  LOP3.LUT R79, R79, 0x600000, RZ, 0xc0, !PT ;  /* 0x006000004f4f7812 */ /* 0x000fe200078ec0ff */
[----:B------:R-:W-:Y:S01]  /*4660*/  UIADD3 UR4, UPT, UPT, UR49, 0x4200, URZ ;  /* 0x0000420031047890 */ /* 0x000fe2000fffe0ff */
[----:B------:R-:W-:Y:S01]  /*4670*/  LOP3.LUT R172, R5, 0x30, R172, 0xf8, !PT ;  /* 0x0000003005ac7812 */ /* 0x000fe200078ef8ac */
[----:B------:R-:W-:Y:S01]  /*4680*/  IMAD.MOV.U32 R76, RZ, RZ, RZ ;  /* 0x000000ffff4c7224 */ /* 0x000fe200078e00ff */
[----:B------:R-:W2:Y:S01]  /*4690*/  LDC R74, c[0x0][0xb0c] ;  /* 0x0002c300ff4a7b82 */ /* 0x000ea20000000800 */
[----:B------:R-:W-:-:S02]  /*46a0*/  LOP3.LUT R189, R189, 0x4, RZ, 0xc0, !PT ;  /* 0x00000004bdbd7812 */ /* 0x000fc400078ec0ff */
[----:B------:R-:W-:Y:S02]  /*46b0*/  CS2R R182, SRZ ;  /* 0x0000000000b67805 */ /* 0x000fe4000001ff00 */
[----:B------:R-:W-:Y:S02]  /*46c0*/  LOP3.LUT R172, R172, 0x1e40, R3, 0xf8, !PT ;  /* 0x00001e40acac7812 */ /* 0x000fe400078ef803 */
[----:B------:R-:W-:Y:S02]  /*46d0*/  CS2R R180, SRZ ;  /* 0x0000000000b47805 */ /* 0x000fe4000001ff00 */
[----:B------:R-:W-:Y:S01]  /*46e0*/  IADD3 R188, PT, PT, -R189, 0x2, RZ ;  /* 0x00000002bdbc7810 */ /* 0x000fe20007ffe1ff */
[----:B------:R-:W-:Y:S01]  /*46f0*/  IMAD.MOV R176, RZ, RZ, -R191 ;  /* 0x000000ffffb07224 */ /* 0x000fe200078e0abf */
[----:B------:R-:W-:Y:S01]  /*4700*/  MOV R192, UR4 ;  /* 0x0000000400c07c02 */ /* 0x000fe20008000f00 */
[----:B------:R-:W4:Y:S01]  /*4710*/  LDC R174, c[0x0][0xb20] ;  /* 0x0002c800ffae7b82 */ /* 0x000f220000000800 */
[----:B------:R-:W3:Y:S01]  /*4720*/  LDS R0, [UR49+0x110] ;  /* 0x00011031ff007984 */ /* 0x000ee20008000800 */
[----:B------:R-:W-:Y:S01]  /*4730*/  VIADD R190, R172, UR49 ;  /* 0x00000031acbe7c36 */ /* 0x000fe20008000000 */
[----:B------:R-:W1:Y:S01]  /*4740*/  LDCU.64 UR52, c[0x0][0x348] ;  /* 0x00006900ff3477ac */ /* 0x000e620008000a00 */
[----:B------:R-:W-:-:S02]  /*4750*/  IMAD.MOV R175, RZ, RZ, -R189 ;  /* 0x000000ffffaf7224 */ /* 0x000fc400078e0abd */
[----:B------:R-:W-:Y:S01]  /*4760*/  VIADD R190, R190, 0x200 ;  /* 0x00000200bebe7836 */ /* 0x000fe20000000000 */
[----:B------:R-:W1:Y:S01]  /*4770*/  LDCU.64 UR38, c[0x0][0x888] ;  /* 0x00011100ff2677ac */ /* 0x000e620008000a00 */
[----:B------:R-:W1:Y:S01]  /*4780*/  LDC R73, c[0x0][0xb30] ;  /* 0x0002cc00ff497b82 */ /* 0x000e620000000800 */
[----:B------:R-:W1:Y:S01]  /*4790*/  LDCU.64 UR44, c[0x0][0x890] ;  /* 0x00011200ff2c77ac */ /* 0x000e620008000a00 */
[----:B------:R-:W-:-:S06]  /*47a0*/  UIADD3 UR48, UPT, UPT, UR49, 0x200, URZ ;  /* 0x0000020031307890 */ /* 0x000fcc000fffe0ff */
[----:B------:R-:W1:Y:S08]  /*47b0*/  LDC.64 R168, c[0x0][0xb10] ;  /* 0x0002c400ffa87b82 */ /* 0x000e700000000a00 */
[----:B------:R-:W1:Y:S08]  /*47c0*/  LDC.64 R70, c[0x0][0xb18] ;  /* 0x0002c600ff467b82 */ /* 0x000e700000000a00 */
[----:B------:R-:W1:Y:S08]  /*47d0*/  LDC.64 R68, c[0x0][0xb28] ;  /* 0x0002ca00ff447b82 */ /* 0x000e700000000a00 */
[----:B------:R-:W1:Y:S01]  /*47e0*/  LDC.64 R166, c[0x0][0x8b0] ;  /* 0x00022c00ffa67b82 */ /* 0x000e620000000a00 */
[----:B---3--:R-:W-:-:S07]  /*47f0*/  IMAD.IADD R79, R0, 0x1, R79 ;  /* 0x00000001004f7824 */ /* 0x008fce00078e024f */
[----:B------:R-:W3:Y:S08]  /*4800*/  LDC.64 R164, c[0x0][0x8a8] ;  /* 0x00022a00ffa47b82 */ /* 0x000ef00000000a00 */
[----:B--2-4-:R-:W1:Y:S02]  /*4810*/  LDC R178, c[0x0][0x374] ;  /* 0x0000dd00ffb27b82 */ /* 0x014e640000000800 */
.L_x_104:
[C---:B------:R-:W-:Y:S02]  /*4820*/  LEA R0, R195.reuse, UR49, 0x3 ;  /* 0x00000031c3007c11 */ /* 0x040fe4000f8e18ff */
[----:B------:R-:W-:Y:S02]  /*4830*/  SHF.L.U32 R3, R182, 0x1f, RZ ;  /* 0x0000001fb6037819 */ /* 0x000fe400000006ff */
[----:B------:R-:W-:Y:S02]  /*4840*/  LEA R16, R195, UR49, 0x4 ;  /* 0x00000031c3107c11 */ /* 0x000fe4000f8e20ff */
[----:B------:R-:W2:Y:S02]  /*4850*/  SYNCS.PHASECHK.TRANS64.TRYWAIT P0, [R0+URZ+0x60], R3 ;  /* 0x00006003000075a7 */ /* 0x000ea400080011ff */
[----:B-12---:R-:W-:Y:S05]  /*4860*/  @!P0 BRA `(.L_x_78) ;  /* 0x00000040002c8947 */ /* 0x006fea0003800000 */
.L_x_138:
[----:B------:R-:W4:Y:S01]  /*4870*/  LDC.64 R12, c[0x0][0xb10] ;  /* 0x0002c400ff0c7b82 */ /* 0x000f220000000a00 */
[----:B------:R-:W3:Y:S01]  /*4880*/  LDS.128 R16, [R16+0xf0] ;  /* 0x0000f00010107984 */ /* 0x000ee20000000c00 */
[----:B-1----:R-:W-:Y:S01]  /*4890*/  ISETP.NE.AND P1, PT, R73, 0x1, PT ;  /* 0x000000014900780c */ /* 0x002fe20003f25270 */
[----:B--2---:R-:W-:Y:S01]  /*48a0*/  VIADD R0, R0, 0x70 ;  /* 0x0000007000007836 */ /* 0x004fe20000000000 */
[----:B------:R-:W-:Y:S04]  /*48b0*/  ISETP.GE.AND P0, PT, R72, 0x1, PT ;  /* 0x000000014800780c */ /* 0x000fe80003f06270 */
[----:B------:R-:W1:Y:S01]  /*48c0*/  LDC.64 R10, c[0x0][0xb18] ;  /* 0x0002c600ff0a7b82 */ /* 0x000e620000000a00 */
[----:B------:R-:W-:Y:S01]  /*48d0*/  PRMT R0, RZ, 0x654, R0 ;  /* 0x00000654ff007816 */ /* 0x000fe20000000000 */
[----:B------:R-:W-:Y:S01]  /*48e0*/  @!PT LDS RZ, [RZ] ;  /* 0x00000000fffff984 */ /* 0x000fe20000000800 */
[----:B------:R-:W-:Y:S01]  /*48f0*/  @!PT LDS RZ, [RZ] ;  /* 0x00000000fffff984 */ /* 0x000fe20000000800 */
[----:B------:R-:W-:Y:S01]  /*4900*/  @!PT LDS RZ, [RZ] ;  /* 0x00000000fffff984 */ /* 0x000fe20000000800 */
[----:B------:R-:W-:Y:S01]  /*4910*/  @!PT LDS RZ, [RZ] ;  /* 0x00000000fffff984 */ /* 0x000fe20000000800 */
[----:B------:R2:W-:Y:S06]  /*4920*/  MEMBAR.ALL.CTA ;  /* 0x0000000000007992 */ /* 0x0005ec0000008000 */
[----:B--2---:R-:W2:Y:S01]  /*4930*/  FENCE.VIEW.ASYNC.S ;  /* 0x00000000000073c6 */ /* 0x004ea20000000000 */
[----:B------:R-:W1:Y:S08]  /*4940*/  @!P1 LDC R14, c[0x0][0xb20] ;  /* 0x0002c800ff0e9b82 */ /* 0x000e700000000800 */
[----:B------:R-:W1:Y:S01]  /*4950*/  @!P1 LDC R9, c[0x0][0xb0c] ;  /* 0x0002c300ff099b82 */ /* 0x000e620000000800 */
[----:B--2---:R2:W-:Y:S01]  /*4960*/  SYNCS.ARRIVE.TRANS64.RED.A1T0 RZ, [R0+URZ], RZ ;  /* 0x000000ff00ff79a7 */ /* 0x0045e200081004ff */
[----:B---3--:R-:W-:Y:S04]  /*4970*/  LOP3.LUT P4, RZ, R18, 0x1, RZ, 0xc0, !PT ;  /* 0x0000000112ff7812 */ /* 0x008fe8000788c0ff */
[----:B------:R-:W-:Y:S09]  /*4980*/  P2R R194, PR, RZ, 0x10 ;  /* 0x00000010ffc27803 */ /* 0x000ff20000000000 */
[----:B------:R-:W-:Y:S02]  /*4990*/  @P4 MOV R77, R16 ;  /* 0x00000010004d4202 */ /* 0x000fe40000000f00 */
[----:B------:R-:W-:Y:S01]  /*49a0*/  @P4 LOP3.LUT R75, R17, 0xffff, RZ, 0xc0, !PT ;  /* 0x0000ffff114b4812 */ /* 0x000fe200078ec0ff */
[----:B--2-4-:R-:W-:Y:S06]  /*49b0*/  @!P0 BRA `(.L_x_79) ;  /* 0x0000000000a48947 */ /* 0x014fec0003800000 */
[----:B------:R-:W-:Y:S01]  /*49c0*/  IMAD.HI.U32 R23, R178, R71, RZ ;  /* 0x00000047b2177227 */ /* 0x000fe200078e00ff */
[----:B------:R-:W-:Y:S02]  /*49d0*/  ISETP.NE.AND P0, PT, R70, 0x1, PT ;  /* 0x000000014600780c */ /* 0x000fe40003f05270 */
[----:B------:R-:W-:Y:S01]  /*49e0*/  ISETP.NE.AND P2, PT, R72, 0x1, PT ;  /* 0x000000014800780c */ /* 0x000fe20003f45270 */
[----:B------:R-:W-:Y:S01]  /*49f0*/  IMAD.HI.U32 R22, R177, R168, RZ ;  /* 0x000000a8b1167227 */ /* 0x000fe200078e00ff */
[----:B------:R-:W-:Y:S02]  /*4a00*/  SHF.R.U32.HI R23, RZ, R174, R23 ;  /* 0x000000aeff177219 */ /* 0x000fe40000011617 */
[----:B------:R-:W-:Y:S01]  /*4a10*/  ISETP.NE.AND P3, PT, R74, 0x1, PT ;  /* 0x000000014a00780c */ /* 0x000fe20003f65270 */
[----:B------:R-:W-:Y:S01]  /*4a20*/  IMAD.HI.U32 R26, R77, R168, RZ ;  /* 0x000000a84d1a7227 */ /* 0x000fe200078e00ff */
[----:B------:R-:W-:Y:S02]  /*4a30*/  SHF.R.U32.HI R22, RZ, R169, R22 ;  /* 0x000000a9ff167219 */ /* 0x000fe40000011616 */
[----:B------:R-:W-:Y:S01]  /*4a40*/  SEL R3, R178, R23, !P0 ;  /* 0x00000017b2037207 */ /* 0x000fe20004000000 */
[----:B------:R-:W-:Y:S01]  /*4a50*/  IMAD.HI.U32 R23, R75, R71, RZ ;  /* 0x000000474b177227 */ /* 0x000fe200078e00ff */
[----:B------:R-:W-:Y:S02]  /*4a60*/  SEL R7, R177, R22, !P3 ;  /* 0x00000016b1077207 */ /* 0x000fe40005800000 */
[----:B------:R-:W-:Y:S01]  /*4a70*/  SHF.R.U32.HI R26, RZ, R169, R26 ;  /* 0x000000a9ff1a7219 */ /* 0x000fe2000001161a */
[-C--:B------:R-:W-:Y:S04]  /*4a80*/  IMAD.HI.U32 R22, R3, R68.reuse, RZ ;  /* 0x0000004403167227 */ /* 0x080fe800078e00ff */
[----:B------:R-:W-:Y:S01]  /*4a90*/  IMAD.HI.U32 R24, R7, R68, RZ ;  /* 0x0000004407187227 */ /* 0x000fe200078e00ff */
[-C--:B------:R-:W-:Y:S02]  /*4aa0*/  @P2 SHF.R.U32.HI R3, RZ, R69.reuse, R22 ;  /* 0x00000045ff032219 */ /* 0x080fe40000011616 */
[----:B------:R-:W-:Y:S02]  /*4ab0*/  SHF.R.U32.HI R22, RZ, R174, R23 ;  /* 0x000000aeff167219 */ /* 0x000fe40000011617 */
[----:B------:R-:W-:Y:S01]  /*4ac0*/  @P2 SHF.R.U32.HI R7, RZ, R69, R24 ;  /* 0x00000045ff072219 */ /* 0x000fe20000011618 */
[C---:B------:R-:W-:Y:S01]  /*4ad0*/  IMAD R2, R72.reuse, R3, RZ ;  /* 0x0000000348027224 */ /* 0x040fe200078e02ff */
[----:B------:R-:W-:Y:S02]  /*4ae0*/  SEL R5, R75, R22, !P0 ;  /* 0x000000164b057207 */ /* 0x000fe40004000000 */
[----:B------:R-:W-:Y:S01]  /*4af0*/  SEL R3, R77, R26, !P3 ;  /* 0x0000001a4d037207 */ /* 0x000fe20005800000 */
[----:B------:R-:W-:Y:S01]  /*4b00*/  IMAD R4, R72, R7, RZ ;  /* 0x0000000748047224 */ /* 0x000fe200078e02ff */
[C---:B------:R-:W-:Y:S01]  /*4b10*/  ISETP.GE.AND P0, PT, R5.reuse, R2, PT ;  /* 0x000000020500720c */ /* 0x040fe20003f06270 */
[----:B------:R-:W-:Y:S03]  /*4b20*/  IMAD.HI.U32 R6, R5, R68, RZ ;  /* 0x0000004405067227 */ /* 0x000fe600078e00ff */
[----:B------:R-:W-:Y:S01]  /*4b30*/  ISETP.GE.OR P0, PT, R3, R4, P0 ;  /* 0x000000040300720c */ /* 0x000fe20000706670 */
[----:B------:R-:W-:Y:S01]  /*4b40*/  IMAD.MOV R4, RZ, RZ, -R3 ;  /* 0x000000ffff047224 */ /* 0x000fe200078e0a03 */
[-C--:B------:R-:W-:Y:S03]  /*4b50*/  SHF.R.U32.HI R6, RZ, R69.reuse, R6 ;  /* 0x00000045ff067219 */ /* 0x080fe60000011606 */
[----:B------:R-:W-:Y:S01]  /*4b60*/  IMAD R77, R74, R4, R77 ;  /* 0x000000044a4d7224 */ /* 0x000fe200078e024d */
[----:B------:R-:W-:Y:S05]  /*4b70*/  SEL R15, R5, R6, !P2 ;  /* 0x00000006050f7207 */ /* 0x000fea0005000000 */
[----:B------:R-:W-:Y:S02]  /*4b80*/  IMAD.MOV R6, RZ, RZ, -R15 ;  /* 0x000000ffff067224 */ /* 0x000fe400078e0a0f */
[C---:B------:R-:W-:Y:S04]  /*4b90*/  @!P0 IMAD.HI.U32 R2, R3.reuse, R68, RZ ;  /* 0x0000004403028227 */ /* 0x040fe800078e00ff */
[----:B------:R-:W-:Y:S01]  /*4ba0*/  IMAD R6, R72, R6, R5 ;  /* 0x0000000648067224 */ /* 0x000fe200078e0205 */
[----:B------:R-:W-:Y:S04]  /*4bb0*/  @!P0 SHF.R.U32.HI R2, RZ, R69, R2 ;  /* 0x00000045ff028219 */ /* 0x000fe80000011602 */
[----:B------:R-:W-:Y:S02]  /*4bc0*/  @!P0 SEL R0, R3, R2, !P2 ;  /* 0x0000000203008207 */ /* 0x000fe40005000000 */
[----:B------:R-:W-:Y:S02]  /*4bd0*/  IADD3 R2, PT, PT, -R5, RZ, RZ ;  /* 0x000000ff05027210 */ /* 0x000fe40007ffe1ff */
[----:B------:R-:W-:Y:S01]  /*4be0*/  @!P0 IADD3 R8, PT, PT, R15, -R0, RZ ;  /* 0x800000000f088210 */ /* 0x000fe20007ffe0ff */
[----:B------:R-:W-:Y:S02]  /*4bf0*/  @!P0 IMAD R0, R7, R6, R0 ;  /* 0x0000000607008224 */ /* 0x000fe400078e0200 */
[----:B------:R-:W-:Y:S02]  /*4c00*/  IMAD R75, R70, R2, R75 ;  /* 0x00000002464b7224 */ /* 0x000fe400078e024b */
[----:B------:R-:W-:Y:S02]  /*4c10*/  @!P0 IMAD R5, R8, R72, R3 ;  /* 0x0000004808058224 */ /* 0x000fe400078e0203 */
[----:B------:R-:W-:Y:S04]  /*4c20*/  @!P0 IMAD.MOV.U32 R3, RZ, RZ, R0 ;  /* 0x000000ffff038224 */ /* 0x000fe800078e0000 */
[----:B------:R-:W-:Y:S02]  /*4c30*/  IMAD R77, R3, R74, R77 ;  /* 0x0000004a034d7224 */ /* 0x000fe400078e024d */
[----:B------:R-:W-:Y:S07]  /*4c40*/  IMAD R75, R5, R70, R75 ;  /* 0x00000046054b7224 */ /* 0x000fee00078e024b */
.L_x_79:
[----:B-1----:R-:W-:Y:S01]  /*4c50*/  @!P1 ISETP.NE.AND P0, PT, R10, 0x1, PT ;  /* 0x000000010a00980c */ /* 0x002fe20003f05270 */
[----:B------:R-:W-:Y:S01]  /*4c60*/  @!P1 IMAD.HI.U32 R0, R77, R12, RZ ;  /* 0x0000000c4d009227 */ /* 0x000fe200078e00ff */
[----:B------:R-:W-:Y:S01]  /*4c70*/  @!P1 ISETP.NE.AND P2, PT, R9, 0x1, PT ;  /* 0x000000010900980c */ /* 0x000fe20003f45270 */
[----:B------:R-:W-:Y:S01]  /*4c80*/  ULOP3.LUT UP0, URZ, UR48, 0x1b0, URZ, 0xc0, !UPT ;  /* 0x000001b030ff7892 */ /* 0x000fe2000f80c0ff */
[----:B------:R-:W-:Y:S01]  /*4c90*/  R2UR UR42, R21 ;  /* 0x00000000152a72ca */ /* 0x000fe200000e0000 */
[----:B------:R-:W-:Y:S01]  /*4ca0*/  @!P1 IMAD.HI.U32 R3, R75, R11, RZ ;  /* 0x0000000b4b039227 */ /* 0x000fe200078e00ff */
[----:B------:R-:W-:Y:S02]  /*4cb0*/  @!P1 SHF.R.U32.HI R0, RZ, R13, R0 ;  /* 0x0000000dff009219 */ /* 0x000fe40000011600 */
[----:B------:R-:W-:Y:S01]  /*4cc0*/  R2UR UR41, R20 ;  /* 0x00000000142972ca */ /* 0x000fe200000e0000 */
[----:B------:R-:W-:Y:S01]  /*4cd0*/  VIADD R195, R195, 0x1 ;  /* 0x00000001c3c37836 */ /* 0x000fe20000000000 */
[----:B------:R-:W-:Y:S02]  /*4ce0*/  @!P1 SHF.R.U32.HI R2, RZ, R14, R3 ;  /* 0x0000000eff029219 */ /* 0x000fe40000011603 */
[----:B------:R-:W-:Y:S02]  /*4cf0*/  @!P1 SEL R3, R77, R0, !P2 ;  /* 0x000000004d039207 */ /* 0x000fe40005000000 */
[----:B------:R-:W-:Y:S02]  /*4d00*/  @!P1 SEL R2, R75, R2, !P0 ;  /* 0x000000024b029207 */ /* 0x000fe40004000000 */
[----:B------:R-:W-:Y:S01]  /*4d10*/  @P4 SHF.R.U32.HI R179, RZ, 0x10, R17 ;  /* 0x00000010ffb34819 */ /* 0x000fe20000011611 */
[----:B------:R-:W-:Y:S02]  /*4d20*/  USHF.L.U32 UR42, UR42, 0x7, URZ ;  /* 0x000000072a2a7899 */ /* 0x000fe400080006ff */
[----:B------:R-:W-:Y:S02]  /*4d30*/  @!P1 IMAD.IADD R0, R2, 0x1, -R3 ;  /* 0x0000000102009824 */ /* 0x000fe400078e0a03 */
[----:B------:R-:W-:Y:S01]  /*4d40*/  @!P1 IMAD.IADD R2, R3, 0x1, -R2 ;  /* 0x0000000103029824 */ /* 0x000fe200078e0a02 */
[----:B------:R-:W-:Y:S01]  /*4d50*/  USHF.L.U32 UR41, UR41, 0x7, URZ ;  /* 0x0000000729297899 */ /* 0x000fe200080006ff */
[----:B------:R-:W-:Y:S02]  /*4d60*/  @!P1 IMAD R77, R0, R9, R77 ;  /* 0x00000009004d9224 */ /* 0x000fe400078e024d */
[----:B------:R-:W-:Y:S01]  /*4d70*/  @!P1 IMAD R75, R2, R10, R75 ;  /* 0x0000000a024b9224 */ /* 0x000fe200078e024b */
[----:B------:R-:W-:Y:S08]  /*4d80*/  BRA.U !UP0, `(.L_x_80) ;  /* 0x0000000108407547 */ /* 0x000ff0000b800000 */
[----:B------:R-:W1:Y:S01]  /*4d90*/  LDCU.64 UR8, c[0x4][0x80] ;  /* 0x01001000ff0877ac */ /* 0x000e620008000a00 */
[----:B------:R-:W-:Y:S01]  /*4da0*/  MOV R3, 0x0 ;  /* 0x0000000000037802 */ /* 0x000fe20000000f00 */
[----:B------:R-:W-:Y:S02]  /*4db0*/  HFMA2 R12, -RZ, RZ, 0, 5.9604644775390625e-08 ;  /* 0x00000001ff0c7431 */ /* 0x000fe400000001ff */
[----:B------:R-:W-:Y:S02]  /*4dc0*/  IMAD.MOV.U32 R8, RZ, RZ, 0x70 ;  /* 0x00000070ff087424 */ /* 0x000fe400078e00ff */
[----:B------:R-:W-:Y:S01]  /*4dd0*/  IMAD.MOV.U32 R13, RZ, RZ, RZ ;  /* 0x000000ffff0d7224 */ /* 0x000fe200078e00ff */
[----:B------:R-:W2:Y:S01]  /*4de0*/  LDCU.64 UR6, c[0x4][0x88] ;  /* 0x01001100ff0677ac */ /* 0x000ea20008000a00 */
[----:B------:R-:W3:Y:S01]  /*4df0*/  LDC.64 R2, c[0x4][R3] ;  /* 0x0100000003027b82 */ /* 0x000ee20000000a00 */
[----:B------:R-:W4:Y:S01]  /*4e00*/  LDCU.64 UR4, c[0x4][0x8] ;  /* 0x01000100ff0477ac */ /* 0x000f220008000a00 */
[----:B-1----:R-:W-:Y:S01]  /*4e10*/  MOV R5, UR9 ;  /* 0x0000000900057c02 */ /* 0x002fe20008000f00 */
[----:B------:R-:W-:Y:S01]  /*4e20*/  IMAD.U32 R4, RZ, RZ, UR8 ;  /* 0x00000008ff047e24 */ /* 0x000fe2000f8e00ff */
[----:B--2---:R-:W-:Y:S01]  /*4e30*/  MOV R7, UR7 ;  /* 0x0000000700077c02 */ /* 0x004fe20008000f00 */
[----:B------:R-:W-:Y:S01]  /*4e40*/  IMAD.U32 R6, RZ, RZ, UR6 ;  /* 0x00000006ff067e24 */ /* 0x000fe2000f8e00ff */
[----:B----4-:R-:W-:Y:S01]  /*4e50*/  MOV R11, UR5 ;  /* 0x00000005000b7c02 */ /* 0x010fe20008000f00 */
[----:B------:R-:W-:Y:S02]  /*4e60*/  IMAD.U32 R10, RZ, RZ, UR4 ;  /* 0x00000004ff0a7e24 */ /* 0x000fe4000f8e00ff */
[----:B------:R-:W-:Y:S07]  /*4e70*/  LEPC R20, `(.L_x_80) ;  /* 0x000000001014794e */ /* 0x000fee0000000000 */
[----:B---3-5:R-:W-:Y:S05]  /*4e80*/  CALL.ABS.NOINC R2 ;  /* 0x0000000002007343 */ /* 0x028fea0003c00000 */
.L_x_80:
[----:B------:R-:W-:Y:S01]  /*4e90*/  LOP3.LUT P0, RZ, R192, 0x1b0, RZ, 0xc0, !PT ;  /* 0x000001b0c0ff7812 */ /* 0x000fe2000780c0ff */
[----:B------:R-:W-:Y:S11]  /*4ea0*/  BSSY.RECONVERGENT B6, `(.L_x_81) ;  /* 0x0000013000067945 */ /* 0x000ff60003800200 */
[----:B------:R-:W-:Y:S01]  /*4eb0*/  @!UPT UIADD3 URZ, UPT, UPT, URZ, URZ, URZ ;  /* 0x000000fffffff290 */ /* 0x000fe2000fffe0ff */
[----:B------:R-:W-:Y:S05]  /*4ec0*/  @!P0 BRA `(.L_x_82) ;  /* 0x0000000000408947 */ /* 0x000fea0003800000 */
        /* <DEDUP_REMOVED lines=16> */
.L_x_82:
[----:B------:R-:W-:Y:S05]  /*4fd0*/  BSYNC.RECONVERGENT B6 ;  /* 0x0000000000067941 */ /* 0x000fea0003800200 */
.L_x_81:
[----:B------:R-:W-:Y:S01]  /*4fe0*/  ISETP.NE.U32.AND P4, PT, R166, RZ, PT ;  /* 0x000000ffa600720c */ /* 0x000fe20003f85070 */
[----:B------:R-:W-:Y:S01]  /*4ff0*/  UISETP.NE.AND UP2, UPT, UR50, URZ, UPT ;  /* 0x000000ff3200728c */ /* 0x000fe2000bf45270 */
[----:B------:R-:W-:Y:S01]  /*5000*/  ISETP.NE.U32.AND P2, PT, RZ, UR38, PT ;  /* 0x00000026ff007c0c */ /* 0x000fe2000bf45070 */
[----:B------:R-:W-:Y:S01]  /*5010*/  UISETP.NE.U32.AND UP1, UPT, UR44, URZ, UPT ;  /* 0x000000ff2c00728c */ /* 0x000fe2000bf25070 */
[----:B------:R-:W-:Y:S01]  /*5020*/  ISETP.NE.AND.EX P4, PT, R167, RZ, PT, P4 ;  /* 0x000000ffa700720c */ /* 0x000fe20003f85340 */
[----:B------:R-:W-:Y:S01]  /*5030*/  UPLOP3.LUT UP0, UPT, UPT, UPT, UPT, 0x40, 0x4 ;  /* 0x000000000004789c */ /* 0x000fe20003f0e870 */
[----:B------:R-:W-:Y:S01]  /*5040*/  ISETP.NE.AND.EX P2, PT, RZ, UR39, PT, P2 ;  /* 0x00000027ff007c0c */ /* 0x000fe2000bf45320 */
[----:B------:R-:W-:Y:S01]  /*5050*/  UISETP.NE.AND.EX UP1, UPT, UR45, URZ, UPT, UP1 ;  /* 0x000000ff2d00728c */ /* 0x000fe2000bf25310 */
[----:B------:R-:W-:Y:S04]  /*5060*/  PLOP3.LUT P1, PT, PT, PT, UP2, 0x80, 0x8 ;  /* 0x000000000008781c */ /* 0x000fe80003f2f028 */
[----:B------:R-:W-:Y:S06]  /*5070*/  @UP2 UPLOP3.LUT UP0, UPT, UPT, UPT, UP1, 0x80, 0x8 ;  /* 0x000000000008289c */ /* 0x000fec0003f0f010 */
[----:B------:R-:W-:Y:S01]  /*5080*/  PLOP3.LUT P0, PT, PT, PT, UP0, 0x80, 0x8 ;  /* 0x000000000008781c */ /* 0x000fe20003f0f008 */
[----:B------:R-:W-:Y:S01]  /*5090*/  @!UPT UIADD3 URZ, UPT, UPT, URZ, URZ, URZ ;  /* 0x000000fffffff290 */ /* 0x000fe2000fffe0ff */
[----:B------:R-:W-:Y:S11]  /*50a0*/  BRA.U !UP1, `(.L_x_83) ;  /* 0x0000000109387547 */ /* 0x000ff6000b800000 */
[----:B------:R-:W-:Y:S01]  /*50b0*/  UISETP.NE.U32.AND UP0, UPT, UR38, URZ, UPT ;  /* 0x000000ff2600728c */ /* 0x000fe2000bf05070 */
[----:B------:R-:W-:Y:S02]  /*50c0*/  HFMA2 R0, -RZ, RZ, 0, 5.9604644775390625e-08 ;  /* 0x00000001ff007431 */ /* 0x000fe400000001ff */
[----:B------:R-:W-:Y:S01]  /*50d0*/  IMAD.MOV.U32 R171, RZ, RZ, 0x1 ;  /* 0x00000001ffab7424 */ /* 0x000fe200078e00ff */
[----:B------:R-:W-:Y:S06]  /*50e0*/  UISETP.NE.AND.EX UP0, UPT, UR39, URZ, UPT, UP0 ;  /* 0x000000ff2700728c */ /* 0x000fec000bf05300 */
[----:B------:R-:W-:Y:S05]  /*50f0*/  PLOP3.LUT P3, PT, PT, PT, UP0, 0x80, 0x8 ;  /* 0x000000000008781c */ /* 0x000fea0003f6f008 */
[----:B------:R-:W1:Y:S01]  /*5100*/  @UP0 LDCU.64 UR6, c[0x0][0x888] ;  /* 0x00011100ff0607ac */ /* 0x000e620008000a00 */
[----:B------:R-:W-:Y:S07]  /*5110*/  @UP0 UIMAD UR4, UR36, UR44, URZ ;  /* 0x0000002c240402a4 */ /* 0x000fee000f8e02ff */
[----:B------:R-:W-:Y:S01]  /*5120*/  @!P3 PRMT R171, R0, 0x7610, R171 ;  /* 0x0000761000abb816 */ /* 0x000fe200000000ab */
[----:B-1----:R-:W-:Y:S03]  /*5130*/  @UP0 UIMAD.WIDE UR6, UR4, 0x4, UR6 ;  /* 0x00000004040608a5 */ /* 0x002fe6000f8e0206 */
[----:B------:R-:W1:Y:S03]  /*5140*/  @!UP0 LDCU UR4, c[0x0][0x880] ;  /* 0x00011000ff0487ac */ /* 0x000e660008000800 */
[----:B------:R-:W-:Y:S01]  /*5150*/  IMAD.U32 R2, RZ, RZ, UR6 ;  /* 0x00000006ff027e24 */ /* 0x000fe2000f8e00ff */
[----:B------:R-:W-:Y:S05]  /*5160*/  MOV R3, UR7 ;  /* 0x0000000700037c02 */ /* 0x000fea0008000f00 */
[----:B-----5:R2:W5:Y:S02]  /*5170*/  @P3 LDG.E R81, desc[UR46][R2.64] ;  /* 0x0000002e02513981 */ /* 0x020564000c1e1900 */
[----:B-12---:R-:W-:Y:S02]  /*5180*/  @!P3 IMAD.U32 R81, RZ, RZ, UR4 ;  /* 0x00000004ff51be24 */ /* 0x006fe4000f8e00ff */
.L_x_83:
[----:B------:R-:W-:Y:S05]  /*5190*/  @!P4 BRA `(.L_x_84) ;  /* 0x000000000020c947 */ /* 0x000fea0003800000 */
[----:B------:R-:W-:Y:S04]  /*51a0*/  ISETP.NE.U32.AND P3, PT, R164, RZ, PT ;  /* 0x000000ffa400720c */ /* 0x000fe80003f65070 */
[----:B------:R-:W-:Y:S11]  /*51b0*/  ISETP.NE.AND.EX P3, PT, R165, RZ, PT, P3 ;  /* 0x000000ffa500720c */ /* 0x000ff60003f65330 */
[----:B------:R-:W-:Y:S02]  /*51c0*/  @!UPT UIADD3 URZ, UPT, UPT, URZ, URZ, URZ ;  /* 0x000000fffffff290 */ /* 0x000fe4000fffe0ff */
[----:B------:R-:W1:Y:S01]  /*51d0*/  @P3 LDC.64 R2, c[0x0][0x8a8] ;  /* 0x00022a00ff023b82 */ /* 0x000e620000000a00 */
[----:B------:R-:W-:Y:S04]  /*51e0*/  @P3 IMAD R0, R166, UR36, RZ ;  /* 0x00000024a6003c24 */ /* 0x000fe8000f8e02ff */
[----:B-1----:R-:W-:Y:S05]  /*51f0*/  @P3 IMAD.WIDE R2, R0, 0x4, R2 ;  /* 0x0000000400023825 */ /* 0x002fea00078e0202 */
[----:B-----5:R1:W5:Y:S02]  /*5200*/  @P3 LDG.E R78, desc[UR46][R2.64] ;  /* 0x0000002e024e3981 */ /* 0x020364000c1e1900 */
[----:B-1----:R-:W2:Y:S02]  /*5210*/  @!P3 LDC R78, c[0x0][0x8a0] ;  /* 0x00022800ff4ebb82 */ /* 0x002ea40000000800 */
.L_x_84:
[----:B-----5:R-:W-:Y:S01]  /*5220*/  FSETP.NEU.AND P4, PT, R81, RZ, PT ;  /* 0x000000ff5100720b */ /* 0x020fe20003f8d000 */
[----:B------:R-:W-:Y:S01]  /*5230*/  BSSY B1, `(.L_x_85) ;  /* 0x0000047000017945 */ /* 0x000fe20003800000 */
[----:B------:R-:W-:Y:S01]  /*5240*/  SEL R5, RZ, 0xffffffff, P2 ;  /* 0xffffffffff057807 */ /* 0x000fe20001000000 */
[----:B------:R-:W-:Y:S01]  /*5250*/  IMAD.MOV.U32 R208, RZ, RZ, 0x1 ;  /* 0x00000001ffd07424 */ /* 0x000fe200078e00ff */
[----:B------:R-:W-:Y:S01]  /*5260*/  LOP3.LUT P3, RZ, R171, 0xff, RZ, 0xc0, !PT ;  /* 0x000000ffabff7812 */ /* 0x000fe2000786c0ff */
[C---:B------:R-:W-:Y:S01]  /*5270*/  IMAD R80, R76.reuse, 0x80, R79 ;  /* 0x000000804c507824 */ /* 0x040fe200078e024f */
[----:B------:R-:W-:Y:S02]  /*5280*/  @P1 SEL R0, RZ, 0xffffffff, P4 ;  /* 0xffffffffff001807 */ /* 0x000fe40002000000 */
[----:B------:R-:W-:Y:S02]  /*5290*/  CS2R R162, SRZ ;  /* 0x0000000000a27805 */ /* 0x000fe4000001ff00 */
[----:B------:R-:W-:Y:S02]  /*52a0*/  LEA R3, R181, UR49, 0x3 ;  /* 0x00000031b5037c11 */ /* 0x000fe4000f8e18ff */
[----:B------:R-:W-:Y:S02]  /*52b0*/  CS2R R160, SRZ ;  /* 0x0000000000a07805 */ /* 0x000fe4000001ff00 */
[----:B------:R-:W-:Y:S02]  /*52c0*/  @P0 SEL R0, R5, R0, !P3 ;  /* 0x0000000005000207 */ /* 0x000fe40005800000 */
[----:B------:R-:W-:Y:S02]  /*52d0*/  CS2R R158, SRZ ;  /* 0x00000000009e7805 */ /* 0x000fe4000001ff00 */
[----:B------:R-:W-:Y:S02]  /*52e0*/  LEA R207, R76, UR49, 0x3 ;  /* 0x000000314ccf7c11 */ /* 0x000fe4000f8e18ff */
[----:B------:R-:W-:Y:S02]  /*52f0*/  CS2R R156, SRZ ;  /* 0x00000000009c7805 */ /* 0x000fe4000001ff00 */
[----:B------:R-:W-:Y:S02]  /*5300*/  @P1 LOP3.LUT R0, R0, 0x1, RZ, 0xc0, !PT ;  /* 0x0000000100001812 */ /* 0x000fe400078ec0ff */
[----:B------:R-:W-:Y:S02]  /*5310*/  CS2R R154, SRZ ;  /* 0x00000000009a7805 */ /* 0x000fe4000001ff00 */
[----:B------:R-:W-:Y:S02]  /*5320*/  SHF.L.U32 R2, R183, 0x1f, RZ ;  /* 0x0000001fb7027819 */ /* 0x000fe400000006ff */
[----:B------:R-:W-:Y:S02]  /*5330*/  CS2R R152, SRZ ;  /* 0x0000000000987805 */ /* 0x000fe4000001ff00 */
[----:B------:R-:W-:Y:S02]  /*5340*/  ISETP.NE.U32.OR P6, PT, R0, 0x1, !P1 ;  /* 0x000000010000780c */ /* 0x000fe40004fc5470 */
[----:B------:R-:W-:Y:S02]  /*5350*/  CS2R R150, SRZ ;  /* 0x0000000000967805 */ /* 0x000fe4000001ff00 */
[----:B------:R-:W-:Y:S02]  /*5360*/  PLOP3.LUT P2, PT, PT, PT, UP1, 0x80, 0x8 ;  /* 0x000000000008781c */ /* 0x000fe40003f4f018 */
[----:B------:R-:W-:Y:S02]  /*5370*/  CS2R R148, SRZ ;  /* 0x0000000000947805 */ /* 0x000fe4000001ff00 */
[----:B------:R-:W-:Y:S02]  /*5380*/  SEL R0, RZ, 0xffffffff, P4 ;  /* 0xffffffffff007807 */ /* 0x000fe40002000000 */
[----:B------:R-:W-:Y:S03]  /*5390*/  P2R R184, PR, RZ, 0x40 ;  /* 0x00000040ffb87803 */ /* 0x000fe60000000000 */
[----:B------:R-:W-:Y:S04]  /*53a0*/  @P6 SHF.L.U32 R4, R180, 0x1f, RZ ;  /* 0x0000001fb4046819 */ /* 0x000fe800000006ff */
[----:B------:R-:W-:Y:S01]  /*53b0*/  @P2 SEL R0, R5, R0, !P3 ;  /* 0x0000000005002207 */ /* 0x000fe20005800000 */
[----:B------:R-:W1:Y:S03]  /*53c0*/  @P6 SYNCS.PHASECHK.TRANS64.TRYWAIT P1, [R3+URZ+0x30], R4 ;  /* 0x00003004030065a7 */ /* 0x000e6600080211ff */
[----:B------:R-:W-:Y:S04]  /*53d0*/  LOP3.LUT R0, R0, 0x1, RZ, 0xc0, !PT ;  /* 0x0000000100007812 */ /* 0x000fe800078ec0ff */
[----:B------:R-:W-:Y:S04]  /*53e0*/  ISETP.NE.U32.AND P5, PT, R0, 0x1, PT ;  /* 0x000000010000780c */ /* 0x000fe80003fa5070 */
[----:B------:R-:W-:Y:S01]  /*53f0*/  P2R R209, PR, RZ, 0x20 ;  /* 0x00000020ffd17803 */ /* 0x000fe20000000000 */
[----:B------:R3:W4:Y:S01]  /*5400*/  SYNCS.PHASECHK.TRANS64.TRYWAIT P0, [R207+URZ+0x80], R2 ;  /* 0x00008002cf0075a7 */ /* 0x00072200080011ff */
[----:B-1----:R-:W-:Y:S01]  /*5410*/  @P6 SEL R208, RZ, 0x1, !P1 ;  /* 0x00000001ffd06807 */ /* 0x002fe20004800000 */
[----:B---3--:R-:W-:Y:S06]  /*5420*/  @!P6 BRA `(.L_x_86) ;  /* 0x00000000009ce947 */ /* 0x008fec0003800000 */
[----:B------:R-:W-:Y:S01]  /*5430*/  @P5 IMAD R6, R181, 0x2000, R190 ;  /* 0x00002000b5065824 */ /* 0x000fe200078e02be */
[----:B------:R-:W-:Y:S01]  /*5440*/  ISETP.NE.AND P1, PT, R208, RZ, PT ;  /* 0x000000ffd000720c */ /* 0x000fe20003f25270 */
[----:B------:R-:W-:Y:S01]  /*5450*/  BSSY B0, `(.L_x_87) ;  /* 0x0000010000007945 */ /* 0x000fe20003800000 */
[----:B------:R-:W-:Y:S01]  /*5460*/  CS2R R150, SRZ ;  /* 0x0000000000967805 */ /* 0x000fe2000001ff00 */
[--C-:B------:R-:W-:Y:S01]  /*5470*/  @P5 IMAD R7, R191, -0x10, R6.reuse ;  /* 0xfffffff0bf075824 */ /* 0x100fe200078e0206 */
[----:B------:R-:W-:Y:S01]  /*5480*/  CS2R R148, SRZ ;  /* 0x0000000000947805 */ /* 0x000fe2000001ff00 */
[----:B------:R-:W-:Y:S01]  /*5490*/  @P5 IMAD R5, R189, -0x10, R6 ;  /* 0xfffffff0bd055824 */ /* 0x000fe200078e0206 */
[----:B------:R-:W-:Y:S01]  /*54a0*/  CS2R R158, SRZ ;  /* 0x00000000009e7805 */ /* 0x000fe2000001ff00 */
[----:B------:R-:W-:Y:S01]  /*54b0*/  @P5 IMAD R4, R188, 0x10, R7 ;  /* 0x00000010bc045824 */ /* 0x000fe200078e0207 */
[----:B------:R-:W-:Y:S02]  /*54c0*/  CS2R R156, SRZ ;  /* 0x00000000009c7805 */ /* 0x000fe4000001ff00 */
[----:B------:R-:W-:Y:S02]  /*54d0*/  CS2R R154, SRZ ;  /* 0x00000000009a7805 */ /* 0x000fe4000001ff00 */
[----:B------:R-:W-:Y:S02]  /*54e0*/  CS2R R152, SRZ ;  /* 0x0000000000987805 */ /* 0x000fe4000001ff00 */
[----:B------:R-:W-:Y:S02]  /*54f0*/  CS2R R162, SRZ ;  /* 0x0000000000a27805 */ /* 0x000fe4000001ff00 */
[----:B------:R-:W-:Y:S01]  /*5500*/  CS2R R160, SRZ ;  /* 0x0000000000a07805 */ /* 0x000fe2000001ff00 */
[----:B------:R-:W-:Y:S06]  /*5510*/  @P1 BRA `(.L_x_88) ;  /* 0x00000000000c1947 */ /* 0x000fec0003800000 */
[----:B------:R-:W-:Y:S04]  /*5520*/  SHF.L.U32 R0, R180, 0x1f, RZ ;  /* 0x0000001fb4007819 */ /* 0x000fe800000006ff */
[----:B------:R-:W1:Y:S02]  /*5530*/  SYNCS.PHASECHK.TRANS64.TRYWAIT P1, [R3+URZ+0x30], R0 ;  /* 0x00003000030075a7 */ /* 0x000e6400080211ff */
[----:B-1----:R-:W-:Y:S05]  /*5540*/  @!P1 BRA `(.L_x_89) ;  /* 0x0000003400089947 */ /* 0x002fea0003800000 */
.L_x_88:
[----:B------:R-:W-:Y:S05]  /*5550*/  BSYNC B0 ;  /* 0x0000000000007941 */ /* 0x000fea0003800000 */
.L_x_87:
[----:B------:R-:W-:Y:S01]  /*5560*/  ISETP.NE.AND P1, PT, R209, RZ, PT ;  /* 0x000000ffd100720c */ /* 0x000fe20003f25270 */
[----:B-1----:R-:W-:Y:S02]  /*5570*/  VIADD R3, R3, 0x40 ;  /* 0x0000004003037836 */ /* 0x002fe40000000000 */
[----:B------:R-:W-:Y:S02]  /*5580*/  IMAD.U32 R0, RZ, RZ, UR37 ;  /* 0x00000025ff007e24 */ /* 0x000fe4000f8e00ff */
[----:B------:R-:W-:Y:S03]  /*5590*/  VIADD R181, R181, 0x1 ;  /* 0x00000001b5b57836 */ /* 0x000fe60000000000 */
[----:B------:R-:W-:Y:S05]  /*55a0*/  PRMT R0, R0, 0x654, R3 ;  /* 0x0000065400007816 */ /* 0x000fea0000000003 */
[----:B------:R1:W3:Y:S04]  /*55b0*/  @P1 LDS.128 R148, [R6] ;  /* 0x0000000006941984 */ /* 0x0002e80000000c00 */
[----:B------:R1:W1:Y:S04]  /*55c0*/  @P1 LDS.128 R156, [R5+0x20] ;  /* 0x00002000059c1984 */ /* 0x0002680000000c00 */
[----:B------:R1:W1:Y:S04]  /*55d0*/  @P1 LDS.128 R152, [R7+0x10] ;  /* 0x0000100007981984 */ /* 0x0002680000000c00 */
[----:B------:R1:W1:Y:S01]  /*55e0*/  @P1 LDS.128 R160, [R4+0x10] ;  /* 0x0000100004a01984 */ /* 0x0002620000000c00 */
[C---:B------:R-:W-:Y:S01]  /*55f0*/  ISETP.NE.AND P1, PT, R181.reuse, 0x2, PT ;  /* 0x00000002b500780c */ /* 0x040fe20003f25270 */
[----:B------:R-:W-:Y:S01]  /*5600*/  @!PT LDS RZ, [RZ] ;  /* 0x00000000fffff984 */ /* 0x000fe20000000800 */
[----:B------:R-:W-:Y:S01]  /*5610*/  @!PT LDS RZ, [RZ] ;  /* 0x00000000fffff984 */ /* 0x000fe20000000800 */
[----:B------:R-:W-:Y:S01]  /*5620*/  @!PT LDS RZ, [RZ] ;  /* 0x00000000fffff984 */ /* 0x000fe20000000800 */
[----:B------:R-:W-:Y:S01]  /*5630*/  @!PT LDS RZ, [RZ] ;  /* 0x00000000fffff984 */ /* 0x000fe20000000800 */
[----:B------:R5:W-:Y:S06]  /*5640*/  MEMBAR.ALL.CTA ;  /* 0x0000000000007992 */ /* 0x000bec0000008000 */
[----:B-----5:R-:W5:Y:S01]  /*5650*/  FENCE.VIEW.ASYNC.S ;  /* 0x00000000000073c6 */ /* 0x020f620000000000 */
[----:B------:R-:W-:Y:S02]  /*5660*/  SEL R3, RZ, 0x1, P1 ;  /* 0x00000001ff037807 */ /* 0x000fe40000800000 */
[----:B------:R-:W-:Y:S02]  /*5670*/  SEL R181, R181, RZ, P1 ;  /* 0x000000ffb5b57207 */ /* 0x000fe40000800000 */
[----:B------:R-:W-:Y:S01]  /*5680*/  LOP3.LUT R180, R180, R3, RZ, 0x3c, !PT ;  /* 0x00000003b4b47212 */ /* 0x000fe200078e3cff */
[----:B-----5:R1:W-:Y:S06]  /*5690*/  SYNCS.ARRIVE.TRANS64.RED.A1T0 RZ, [R0+URZ], RZ ;  /* 0x000000ff00ff79a7 */ /* 0x0203ec00081004ff */
.L_x_86:
[----:B------:R-:W-:Y:S05]  /*56a0*/  BSYNC B1 ;  /* 0x0000000000017941 */ /* 0x000fea0003800000 */
.L_x_85:
[----:B-1----:R-:W-:Y:S04]  /*56b0*/  SHF.R.U32.HI R0, RZ, 0x15, R80 ;  /* 0x00000015ff007819 */ /* 0x002fe80000011650 */
[----:B------:R-:W-:Y:S01]  /*56c0*/  LOP3.LUT P1, RZ, R0, 0x3, R173, 0x48, !PT ;  /* 0x0000000300ff7812 */ /* 0x000fe200078248ad */
[----:B------:R-:W-:Y:S01]  /*56d0*/  @!UPT UIADD3 URZ, UPT, UPT, URZ, URZ, URZ ;  /* 0x000000fffffff290 */ /* 0x000fe2000fffe0ff */
[----:B----4-:R-:W-:Y:S11]  /*56e0*/  @P0 BRA `(.L_x_90) ;  /* 0x0000000000080947 */ /* 0x010ff60003800000 */
[----:B------:R-:W1:Y:S02]  /*56f0*/  SYNCS.PHASECHK.TRANS64.TRYWAIT P0, [R207+URZ+0x80], R2 ;  /* 0x00008002cf0075a7 */ /* 0x000e6400080011ff */
[----:B-1----:R-:W-:Y:S05]  /*5700*/  @!P0 BRA `(.L_x_91) ;  /* 0x0000003000ac8947 */ /* 0x002fea0003800000 */
.L_x_90:
[----:B------:R-:W-:Y:S04]  /*5710*/  BSSY.RECONVERGENT B6, `(.L_x_92) ;  /* 0x0000012000067945 */ /* 0x000fe80003800200 */
[----:B------:R-:W-:Y:S05]  /*5720*/  @!P1 BRA `(.L_x_93) ;  /* 0x0000000000409947 */ /* 0x000fea0003800000 */
[----:B------:R-:W4:Y:S01]  /*5730*/  LDCU.64 UR8, c[0x4][0x70] ;  /* 0x01000e00ff0877ac */ /* 0x000f220008000a00 */
[----:B------:R-:W-:Y:S01]  /*5740*/  MOV R3, 0x0 ;  /* 0x0000000000037802 */ /* 0x000fe20000000f00 */
[----:B------:R-:W-:Y:S02]  /*5750*/  HFMA2 R12, -RZ, RZ, 0, 5.9604644775390625e-08 ;  /* 0x00000001ff0c7431 */ /* 0x000fe400000001ff */
[----:B------:R-:W-:Y:S02]  /*5760*/  IMAD.MOV.U32 R8, RZ, RZ, 0x192 ;  /* 0x00000192ff087424 */ /* 0x000fe400078e00ff */
[----:B------:R-:W-:Y:S01]  /*5770*/  IMAD.MOV.U32 R13, RZ, RZ, RZ ;  /* 0x000000ffff0d7224 */ /* 0x000fe200078e00ff */
[----:B------:R-:W5:Y:S01]  /*5780*/  LDCU.64 UR6, c[0x4][0x78] ;  /* 0x01000f00ff0677ac */ /* 0x000f620008000a00 */
[----:B-1----:R-:W1:Y:S01]  /*5790*/  LDC.64 R2, c[0x4][R3] ;  /* 0x0100000003027b82 */ /* 0x002e620000000a00 */
[----:B------:R-:W2:Y:S01]  /*57a0*/  LDCU.64 UR4, c[0x4][0x10] ;  /* 0x01000200ff0477ac */ /* 0x000ea20008000a00 */
[----:B----4-:R-:W-:Y:S01]  /*57b0*/  MOV R5, UR9 ;  /* 0x0000000900057c02 */ /* 0x010fe20008000f00 */
[----:B------:R-:W-:Y:S01]  /*57c0*/  IMAD.U32 R4, RZ, RZ, UR8 ;  /* 0x00000008ff047e24 */ /* 0x000fe2000f8e00ff */
[----:B-----5:R-:W-:Y:S01]  /*57d0*/  MOV R7, UR7 ;  /* 0x0000000700077c02 */ /* 0x020fe20008000f00 */
[----:B------:R-:W-:Y:S01]  /*57e0*/  IMAD.U32 R6, RZ, RZ, UR6 ;  /* 0x00000006ff067e24 */ /* 0x000fe2000f8e00ff */
[----:B--2---:R-:W-:Y:S01]  /*57f0*/  MOV R11, UR5 ;  /* 0x00000005000b7c02 */ /* 0x004fe20008000f00 */
[----:B------:R-:W-:Y:S02]  /*5800*/  IMAD.U32 R10, RZ, RZ, UR4 ;  /* 0x00000004ff0a7e24 */ /* 0x000fe4000f8e00ff */
[----:B------:R-:W-:Y:S07]  /*5810*/  LEPC R20, `(.L_x_93) ;  /* 0x000000001014794e */ /* 0x000fee0000000000 */
[----:B-1-3--:R-:W-:Y:S05]  /*5820*/  CALL.ABS.NOINC R2 ;  /* 0x0000000002007343 */ /* 0x00afea0003c00000 */
.L_x_93:
[----:B------:R-:W-:Y:S05]  /*5830*/  BSYNC.RECONVERGENT B6 ;  /* 0x0000000000067941 */ /* 0x000fea0003800200 */
.L_x_92:
[-C--:B---3--:R-:W-:Y:S01]  /*5840*/  F2FP.F16.E4M3.UNPACK_B R83, R148.reuse ;  /* 0x00000094ff53723e */ /* 0x088fe200020006ff */
[----:B------:R-:W-:Y:S05]  /*5850*/  WARPSYNC.ALL ;  /* 0x0000000000007948 */ /* 0x000fea0003800000 */
[----:B------:R-:W-:Y:S01]  /*5860*/  R2UR UR4, R80 ;  /* 0x00000000500472ca */ /* 0x000fe200000e0000 */
[--C-:B------:R-:W-:Y:S01]  /*5870*/  HADD2.F32 R82, -RZ, R83.reuse.H0_H0 ;  /* 0x20000053ff527230 */ /* 0x100fe20000004100 */
[----:B------:R-:W-:Y:S01]  /*5880*/  F2FP.F16.E4M3.UNPACK_B R85, R148.H1 ;  /* 0x00000094ff55723e */ /* 0x000fe200030006ff */
[----:B------:R-:W-:Y:S01]  /*5890*/  HADD2.F32 R83, -RZ, R83.H1_H1 ;  /* 0x30000053ff537230 */ /* 0x000fe20000004100 */
[-C--:B------:R-:W-:Y:S01]  /*58a0*/  F2FP.F16.E4M3.UNPACK_B R87, R149.reuse ;  /* 0x00000095ff57723e */ /* 0x080fe200020006ff */
[----:B------:R-:W-:Y:S01]  /*58b0*/  BSSY.RECONVERGENT B0, `(.L_x_94) ;  /* 0x000011d000007945 */ /* 0x000fe20003800200 */
[----:B------:R-:W-:Y:S01]  /*58c0*/  F2FP.F16.E4M3.UNPACK_B R89, R149.H1 ;  /* 0x00000095ff59723e */ /* 0x000fe200030006ff */
[----:B------:R-:W-:Y:S01]  /*58d0*/  HADD2.F32 R84, -RZ, R85.H0_H0 ;  /* 0x20000055ff547230 */ /* 0x000fe20000004100 */
[-C--:B------:R-:W-:Y:S01]  /*58e0*/  F2FP.F16.E4M3.UNPACK_B R91, R150.reuse ;  /* 0x00000096ff5b723e */ /* 0x080fe200020006ff */
[----:B------:R-:W-:Y:S01]  /*58f0*/  HADD2.F32 R88, -RZ, R87.H1_H1 ;  /* 0x30000057ff587230 */ /* 0x000fe20000004100 */
[----:B------:R-:W-:Y:S01]  /*5900*/  F2FP.F16.E4M3.UNPACK_B R93, R150.H1 ;  /* 0x00000096ff5d723e */ /* 0x000fe200030006ff */
[----:B------:R-:W-:Y:S01]  /*5910*/  HADD2.F32 R86, -RZ, R85.H1_H1 ;  /* 0x30000055ff567230 */ /* 0x000fe20000004100 */
[-C--:B------:R-:W-:Y:S01]  /*5920*/  F2FP.F16.E4M3.UNPACK_B R95, R151.reuse ;  /* 0x00000097ff5f723e */ /* 0x080fe200020006ff */
[----:B------:R-:W2:Y:S01]  /*5930*/  LDTM.x64 R4, tmem[UR4] ;  /* 0x00000004000479ee */ /* 0x000ea20008340000 */
[----:B------:R-:W-:Y:S01]  /*5940*/  F2FP.F16.E4M3.UNPACK_B R97, R151.H1 ;  /* 0x00000097ff61723e */ /* 0x000fe200030006ff */
[----:B------:R-:W-:Y:S01]  /*5950*/  HADD2.F32 R85, -RZ, R87.H0_H0 ;  /* 0x20000057ff557230 */ /* 0x000fe20000004100 */
[-C--:B------:R-:W-:Y:S01]  /*5960*/  F2FP.F16.E4M3.UNPACK_B R99, R152.reuse ;  /* 0x00000098ff63723e */ /* 0x080fe200020006ff */
[----:B------:R-:W-:Y:S01]  /*5970*/  HADD2.F32 R87, -RZ, R89.H0_H0 ;  /* 0x20000059ff577230 */ /* 0x000fe20000004100 */
[----:B------:R-:W-:Y:S01]  /*5980*/  F2FP.F16.E4M3.UNPACK_B R101, R152.H1 ;  /* 0x00000098ff65723e */ /* 0x000fe200030006ff */
[----:B------:R-:W-:Y:S01]  /*5990*/  HADD2.F32 R92, -RZ, R91.H1_H1 ;  /* 0x3000005bff5c7230 */ /* 0x000fe20000004100 */
[----:B------:R-:W-:Y:S01]  /*59a0*/  ISETP.NE.AND P6, PT, R184, RZ, PT ;  /* 0x000000ffb800720c */ /* 0x000fe20003fc5270 */
[----:B------:R-:W-:Y:S01]  /*59b0*/  HADD2.F32 R96, -RZ, R95.H1_H1 ;  /* 0x3000005fff607230 */ /* 0x000fe20000004100 */
[----:B------:R-:W-:Y:S01]  /*59c0*/  SHF.L.U32 R211, R176, 0x4, RZ ;  /* 0x00000004b0d37819 */ /* 0x000fe200000006ff */
[----:B------:R-:W-:Y:S01]  /*59d0*/  HADD2.F32 R100, -RZ, R99.H1_H1 ;  /* 0x30000063ff647230 */ /* 0x000fe20000004100 */
[----:B------:R-:W-:Y:S01]  /*59e0*/  SHF.L.U32 R219, R175, 0x4, RZ ;  /* 0x00000004afdb7819 */ /* 0x000fe200000006ff */
[----:B------:R-:W-:Y:S01]  /*59f0*/  HADD2.F32 R90, -RZ, R89.H1_H1 ;  /* 0x30000059ff5a7230 */ /* 0x000fe20000004100 */
[C---:B------:R-:W-:Y:S01]  /*5a00*/  IADD3 R204, PT, PT, R190.reuse, R211, RZ ;  /* 0x000000d3becc7210 */ /* 0x040fe20007ffe0ff */
[----:B------:R-:W-:Y:S01]  /*5a10*/  HADD2.F32 R89, -RZ, R91.H0_H0 ;  /* 0x2000005bff597230 */ /* 0x000fe20000004100 */
[----:B------:R-:W-:Y:S01]  /*5a20*/  IADD3 R206, PT, PT, R190, R219, RZ ;  /* 0x000000dbbece7210 */ /* 0x000fe20007ffe0ff */
[--C-:B------:R-:W-:Y:S01]  /*5a30*/  HADD2.F32 R91, -RZ, R93.reuse.H0_H0 ;  /* 0x2000005dff5b7230 */ /* 0x100fe20000004100 */
[----:B------:R-:W-:Y:S01]  /*5a40*/  SHF.L.U32 R217, R188, 0x4, RZ ;  /* 0x00000004bcd97819 */ /* 0x000fe200000006ff */
[----:B------:R-:W-:Y:S01]  /*5a50*/  HADD2.F32 R94, -RZ, R93.H1_H1 ;  /* 0x3000005dff5e7230 */ /* 0x000fe20000004100 */
[-C--:B------:R-:W-:Y:S01]  /*5a60*/  F2FP.F16.E4M3.UNPACK_B R103, R153.reuse ;  /* 0x00000099ff67723e */ /* 0x080fe200020006ff */
[----:B------:R-:W-:Y:S01]  /*5a70*/  HADD2.F32 R93, -RZ, R95.H0_H0 ;  /* 0x2000005fff5d7230 */ /* 0x000fe20000004100 */
[----:B------:R-:W-:Y:S01]  /*5a80*/  IADD3 R205, PT, PT, R217, R204, RZ ;  /* 0x000000ccd9cd7210 */ /* 0x000fe20007ffe0ff */
[----:B------:R-:W-:Y:S01]  /*5a90*/  HADD2.F32 R95, -RZ, R97.H0_H0 ;  /* 0x20000061ff5f7230 */ /* 0x000fe20000004100 */
[----:B------:R-:W-:Y:S01]  /*5aa0*/  F2FP.F16.E4M3.UNPACK_B R105, R153.H1 ;  /* 0x00000099ff69723e */ /* 0x000fe200030006ff */
[C---:B--2---:R-:W-:Y:S01]  /*5ab0*/  FMUL R0, R78.reuse, R4 ;  /* 0x000000044e007220 */ /* 0x044fe20000400000 */
[C---:B-1----:R-:W-:Y:S01]  /*5ac0*/  FMUL R2, R78.reuse, R5 ;  /* 0x000000054e027220 */ /* 0x042fe20000400000 */
[C---:B------:R-:W-:Y:S01]  /*5ad0*/  FMUL R4, R78.reuse, R8 ;  /* 0x000000084e047220 */ /* 0x040fe20000400000 */
[C---:B------:R-:W-:Y:S01]  /*5ae0*/  FMUL R5, R78.reuse, R9 ;  /* 0x000000094e057220 */ /* 0x040fe20000400000 */
[C---:B------:R-:W-:Y:S01]  /*5af0*/  FFMA R0, R81.reuse, R82, R0 ;  /* 0x0000005251007223 */ /* 0x040fe20000000000 */
[C---:B------:R-:W-:Y:S01]  /*5b00*/  FFMA R2, R81.reuse, R83, R2 ;  /* 0x0000005351027223 */ /* 0x040fe20000000002 */
[C---:B------:R-:W-:Y:S01]  /*5b10*/  FMUL R8, R78.reuse, R12 ;  /* 0x0000000c4e087220 */ /* 0x040fe20000400000 */
[C---:B------:R-:W-:Y:S01]  /*5b20*/  FMUL R9, R78.reuse, R13 ;  /* 0x0000000d4e097220 */ /* 0x040fe20000400000 */
[C---:B------:R-:W-:Y:S01]  /*5b30*/  FMUL R12, R78.reuse, R16 ;  /* 0x000000104e0c7220 */ /* 0x040fe20000400000 */
[C---:B------:R-:W-:Y:S01]  /*5b40*/  FMUL R13, R78.reuse, R17 ;  /* 0x000000114e0d7220 */ /* 0x040fe20000400000 */
[C---:B------:R-:W-:Y:S01]  /*5b50*/  FMUL R16, R78.reuse, R20 ;  /* 0x000000144e107220 */ /* 0x040fe20000400000 */
[C---:B------:R-:W-:Y:S01]  /*5b60*/  FMUL R17, R78.reuse, R21 ;  /* 0x000000154e117220 */ /* 0x040fe20000400000 */
[----:B------:R-:W-:Y:S02]  /*5b70*/  HADD2.F32 R104, -RZ, R103.H1_H1 ;  /* 0x30000067ff687230 */ /* 0x000fe40000004100 */
[C---:B------:R-:W-:Y:S01]  /*5b80*/  FMUL R20, R78.reuse, R24 ;  /* 0x000000184e147220 */ /* 0x040fe20000400000 */
[C---:B------:R-:W-:Y:S01]  /*5b90*/  FMUL R21, R78.reuse, R25 ;  /* 0x000000194e157220 */ /* 0x040fe20000400000 */
[C---:B------:R-:W-:Y:S01]  /*5ba0*/  FMUL R24, R78.reuse, R28 ;  /* 0x0000001c4e187220 */ /* 0x040fe20000400000 */
[C---:B------:R-:W-:Y:S01]  /*5bb0*/  FMUL R25, R78.reuse, R29 ;  /* 0x0000001d4e197220 */ /* 0x040fe20000400000 */
[C---:B------:R-:W-:Y:S01]  /*5bc0*/  FMUL R28, R78.reuse, R32 ;  /* 0x000000204e1c7220 */ /* 0x040fe20000400000 */
[C---:B------:R-:W-:Y:S01]  /*5bd0*/  FMUL R29, R78.reuse, R33 ;  /* 0x000000214e1d7220 */ /* 0x040fe20000400000 */
[C---:B------:R-:W-:Y:S01]  /*5be0*/  FMUL R32, R78.reuse, R36 ;  /* 0x000000244e207220 */ /* 0x040fe20000400000 */
[----:B------:R-:W-:Y:S01]  /*5bf0*/  F2FP.F16.E4M3.UNPACK_B R107, R154 ;  /* 0x0000009aff6b723e */ /* 0x000fe200020006ff */
[C---:B------:R-:W-:Y:S01]  /*5c00*/  FMUL R33, R78.reuse, R37 ;  /* 0x000000254e217220 */ /* 0x040fe20000400000 */
[C---:B------:R-:W-:Y:S01]  /*5c10*/  FMUL R36, R78.reuse, R40 ;  /* 0x000000284e247220 */ /* 0x040fe20000400000 */
[----:B------:R-:W-:Y:S01]  /*5c20*/  F2FP.F16.E4M3.UNPACK_B R109, R154.H1 ;  /* 0x0000009aff6d723e */ /* 0x000fe200030006ff */
[C---:B------:R-:W-:Y:S01]  /*5c30*/  FMUL R37, R78.reuse, R41 ;  /* 0x000000294e257220 */ /* 0x040fe20000400000 */
[----:B------:R-:W-:Y:S02]  /*5c40*/  HADD2.F32 R108, -RZ, R107.H1_H1 ;  /* 0x3000006bff6c7230 */ /* 0x000fe40000004100 */
        /* <DEDUP_REMOVED lines=26> */
[C---:B------:R-:W-:Y:S01]  /*5df0*/  FFMA R3, R81.reuse, R84, R3 ;  /* 0x0000005451037223 */ /* 0x040fe20000000003 */
[C---:B------:R-:W-:Y:S01]  /*5e00*/  FFMA R7, R81.reuse, R86, R7 ;  /* 0x0000005651077223 */ /* 0x040fe20000000007 */
[----:B------:R-:W-:Y:S01]  /*5e10*/  F2FP.F16.E4M3.UNPACK_B R127, R159 ;  /* 0x0000009fff7f723e */ /* 0x000fe200020006ff */
[C---:B------:R-:W-:Y:S01]  /*5e20*/  FFMA R4, R81.reuse, R85, R4 ;  /* 0x0000005551047223 */ /* 0x040fe20000000004 */
[C---:B------:R-:W-:Y:S01]  /*5e30*/  FFMA R5, R81.reuse, R88, R5 ;  /* 0x0000005851057223 */ /* 0x040fe20000000005 */
[----:B------:R-:W-:Y:S01]  /*5e40*/  F2FP.F16.E4M3.UNPACK_B R129, R159.H1 ;  /* 0x0000009fff81723e */ /* 0x000fe200030006ff */
[----:B------:R-:W-:Y:S01]  /*5e50*/  FFMA R6, R81, R87, R6 ;  /* 0x0000005751067223 */ /* 0x000fe20000000006 */
[----:B------:R-:W-:Y:S01]  /*5e60*/  F2FP.SATFINITE.E4M3.F32.PACK_AB_MERGE_C R185, R7, R3, RZ ;  /* 0x0000000307b9723e */ /* 0x000fe200048070ff */
[----:B------:R-:W-:Y:S02]  /*5e70*/  HADD2.F32 R124, -RZ, R123.H1_H1 ;  /* 0x3000007bff7c7230 */ /* 0x000fe40000004100 */
[----:B------:R-:W-:Y:S01]  /*5e80*/  FMUL R11, R78, R11 ;  /* 0x0000000b4e0b7220 */ /* 0x000fe20000400000 */
[----:B------:R-:W-:Y:S01]  /*5e90*/  HADD2.F32 R128, -RZ, R127.H1_H1 ;  /* 0x3000007fff807230 */ /* 0x000fe20000004100 */
[----:B------:R-:W-:Y:S01]  /*5ea0*/  F2FP.SATFINITE.E4M3.F32.PACK_AB_MERGE_C R184, R2, R0, R185 ;  /* 0x0000000002b8723e */ /* 0x000fe200048070b9 */
[C---:B------:R-:W-:Y:S01]  /*5eb0*/  FMUL R10, R78.reuse, R14 ;  /* 0x0000000e4e0a7220 */ /* 0x040fe20000400000 */
[C---:B------:R-:W-:Y:S01]  /*5ec0*/  FFMA R11, R81.reuse, R90, R11 ;  /* 0x0000005a510b7223 */ /* 0x040fe2000000000b */
[C---:B------:R-:W-:Y:S01]  /*5ed0*/  FFMA R8, R81.reuse, R89, R8 ;  /* 0x0000005951087223 */ /* 0x040fe20000000008 */
[----:B------:R-:W-:Y:S01]  /*5ee0*/  FFMA R9, R81, R92, R9 ;  /* 0x0000005c51097223 */ /* 0x000fe20000000009 */
[----:B------:R-:W-:Y:S01]  /*5ef0*/  F2FP.F16.E4M3.UNPACK_B R131, R160 ;  /* 0x000000a0ff83723e */ /* 0x000fe200020006ff */
[----:B------:R-:W-:Y:S01]  /*5f00*/  HADD2.F32 R98, -RZ, R97.H1_H1 ;  /* 0x30000061ff627230 */ /* 0x000fe20000004100 */
[----:B------:R-:W-:Y:S01]  /*5f10*/  F2FP.SATFINITE.E4M3.F32.PACK_AB_MERGE_C R186, R11, R6, RZ ;  /* 0x000000060bba723e */ /* 0x000fe200048070ff */
[----:B------:R-:W-:Y:S01]  /*5f20*/  FFMA R10, R81, R91, R10 ;  /* 0x0000005b510a7223 */ /* 0x000fe2000000000a */
[----:B------:R-:W-:Y:S02]  /*5f30*/  HADD2.F32 R97, -RZ, R99.H0_H0 ;  /* 0x20000063ff617230 */ /* 0x000fe40000004100 */
[C---:B------:R-:W-:Y:S01]  /*5f40*/  FMUL R15, R78.reuse, R15 ;  /* 0x0000000f4e0f7220 */ /* 0x040fe20000400000 */
[----:B------:R-:W-:Y:S01]  /*5f50*/  F2FP.SATFINITE.E4M3.F32.PACK_AB_MERGE_C R185, R5, R4, R186 ;  /* 0x0000000405b9723e */ /* 0x000fe200048070ba */
[----:B------:R-:W-:Y:S02]  /*5f60*/  HADD2.F32 R132, -RZ, R131.H1_H1 ;  /* 0x30000083ff847230 */ /* 0x000fe40000004100 */
[C---:B------:R-:W-:Y:S01]  /*5f70*/  FMUL R14, R78.reuse, R18 ;  /* 0x000000124e0e7220 */ /* 0x040fe20000400000 */
[C---:B------:R-:W-:Y:S01]  /*5f80*/  FFMA R15, R81.reuse, R94, R15 ;  /* 0x0000005e510f7223 */ /* 0x040fe2000000000f */
[C---:B------:R-:W-:Y:S01]  /*5f90*/  FFMA R12, R81.reuse, R93, R12 ;  /* 0x0000005d510c7223 */ /* 0x040fe2000000000c */
[----:B------:R-:W-:Y:S01]  /*5fa0*/  FFMA R13, R81, R96, R13 ;  /* 0x00000060510d7223 */ /* 0x000fe2000000000d */
[----:B------:R-:W-:Y:S01]  /*5fb0*/  F2FP.F16.E4M3.UNPACK_B R133, R160.H1 ;  /* 0x000000a0ff85723e */ /* 0x000fe200030006ff */
[--C-:B------:R-:W-:Y:S01]  /*5fc0*/  HADD2.F32 R99, -RZ, R101.reuse.H0_H0 ;  /* 0x20000065ff637230 */ /* 0x100fe20000004100 */
[----:B------:R-:W-:Y:S01]  /*5fd0*/  F2FP.SATFINITE.E4M3.F32.PACK_AB_MERGE_C R186, R15, R10, RZ ;  /* 0x0000000a0fba723e */ /* 0x000fe200048070ff */
[----:B------:R-:W-:Y:S01]  /*5fe0*/  FFMA R14, R81, R95, R14 ;  /* 0x0000005f510e7223 */ /* 0x000fe2000000000e */
[C---:B------:R-:W-:Y:S01]  /*5ff0*/  FMUL R19, R78.reuse, R19 ;  /* 0x000000134e137220 */ /* 0x040fe20000400000 */
[----:B------:R-:W-:Y:S01]  /*6000*/  HADD2.F32 R102, -RZ, R101.H1_H1 ;  /* 0x30000065ff667230 */ /* 0x000fe20000004100 */
[----:B------:R-:W-:Y:S01]  /*6010*/  F2FP.SATFINITE.E4M3.F32.PACK_AB_MERGE_C R186, R9, R8, R186 ;  /* 0x0000000809ba723e */ /* 0x000fe200048070ba */
[----:B------:R-:W-:Y:S02]  /*6020*/  HADD2.F32 R101, -RZ, R103.H0_H0 ;  /* 0x20000067ff657230 */ /* 0x000fe40000004100 */
[C---:B------:R-:W-:Y:S01]  /*6030*/  FFMA R19, R81.reuse, R98, R19 ;  /* 0x0000006251137223 */ /* 0x040fe20000000013 */
[C---:B------:R-:W-:Y:S01]  /*6040*/  FFMA R16, R81.reuse, R97, R16 ;  /* 0x0000006151107223 */ /* 0x040fe20000000010 */
[----:B------:R-:W-:Y:S01]  /*6050*/  FFMA R17, R81, R100, R17 ;  /* 0x0000006451117223 */ /* 0x000fe20000000011 */
[C---:B------:R-:W-:Y:S01]  /*6060*/  FMUL R18, R78.reuse, R22 ;  /* 0x000000164e127220 */ /* 0x040fe20000400000 */
[----:B------:R-:W-:Y:S01]  /*6070*/  F2FP.F16.E4M3.UNPACK_B R135, R161 ;  /* 0x000000a1ff87723e */ /* 0x000fe200020006ff */
        /* <DEDUP_REMOVED lines=10> */
[----:B------:R1:W-:Y:S01]  /*6120*/  STS.128 [R172+UR49+0x4200], R184 ;  /* 0x004200b8ac007988 */ /* 0x0003e20008000c31 */
[----:B------:R-:W-:Y:S01]  /*6130*/  HADD2.F32 R136, -RZ, R135.H1_H1 ;  /* 0x30000087ff887230 */ /* 0x000fe20000004100 */
[----:B------:R-:W-:Y:S01]  /*6140*/  F2FP.SATFINITE.E4M3.F32.PACK_AB_MERGE_C R196, R23, R18, RZ ;  /* 0x0000001217c4723e */ /* 0x000fe200048070ff */
[C---:B------:R-:W-:Y:S01]  /*6150*/  FMUL R22, R78.reuse, R26 ;  /* 0x0000001a4e167220 */ /* 0x040fe20000400000 */
[C---:B------:R-:W-:Y:S01]  /*6160*/  FMUL R27, R78.reuse, R27 ;  /* 0x0000001b4e1b7220 */ /* 0x040fe20000400000 */
[--C-:B------:R-:W-:Y:S01]  /*6170*/  HADD2.F32 R107, -RZ, R109.reuse.H0_H0 ;  /* 0x2000006dff6b7230 */ /* 0x100fe20000004100 */
[----:B------:R-:W-:Y:S01]  /*6180*/  F2FP.SATFINITE.E4M3.F32.PACK_AB_MERGE_C R196, R17, R16, R196 ;  /* 0x0000001011c4723e */ /* 0x000fe200048070c4 */
[C---:B------:R-:W-:Y:S01]  /*6190*/  FFMA R22, R81.reuse, R103, R22 ;  /* 0x0000006751167223 */ /* 0x040fe20000000016 */
[C---:B------:R-:W-:Y:S01]  /*61a0*/  FFMA R27, R81.reuse, R106, R27 ;  /* 0x0000006a511b7223 */ /* 0x040fe2000000001b */
[C---:B------:R-:W-:Y:S01]  /*61b0*/  FFMA R24, R81.reuse, R105, R24 ;  /* 0x0000006951187223 */ /* 0x040fe20000000018 */
[----:B------:R-:W-:Y:S01]  /*61c0*/  F2FP.F16.E4M3.UNPACK_B R137, R161.H1 ;  /* 0x000000a1ff89723e */ /* 0x000fe200030006ff */
[----:B------:R-:W-:Y:S02]  /*61d0*/  HADD2.F32 R110, -RZ, R109.H1_H1 ;  /* 0x3000006dff6e7230 */ /* 0x000fe40000004100 */
[----:B------:R-:W-:Y:S01]  /*61e0*/  FFMA R25, R81, R108, R25 ;  /* 0x0000006c51197223 */ /* 0x000fe20000000019 */
[----:B------:R-:W-:Y:S01]  /*61f0*/  F2FP.SATFINITE.E4M3.F32.PACK_AB_MERGE_C R197, R27, R22, RZ ;  /* 0x000000161bc5723e */ /* 0x000fe200048070ff */
[----:B------:R-:W-:Y:S02]  /*6200*/  HADD2.F32 R109, -RZ, R111.H0_H0 ;  /* 0x2000006fff6d7230 */ /* 0x000fe40000004100 */
[C---:B------:R-:W-:Y:S01]  /*6210*/  FMUL R26, R78.reuse, R30 ;  /* 0x0000001e4e1a7220 */ /* 0x040fe20000400000 */
[C---:B------:R-:W-:Y:S01]  /*6220*/  FMUL R31, R78.reuse, R31 ;  /* 0x0000001f4e1f7220 */ /* 0x040fe20000400000 */
[--C-:B------:R-:W-:Y:S01]  /*6230*/  HADD2.F32 R111, -RZ, R113.reuse.H0_H0 ;  /* 0x20000071ff6f7230 */ /* 0x100fe20000004100 */
[----:B------:R-:W-:Y:S01]  /*6240*/  F2FP.SATFINITE.E4M3.F32.PACK_AB_MERGE_C R197, R21, R20, R197 ;  /* 0x0000001415c5723e */ /* 0x000fe200048070c5 */
[C---:B------:R-:W-:Y:S01]  /*6250*/  FFMA R26, R81.reuse, R107, R26 ;  /* 0x0000006b511a7223 */ /* 0x040fe2000000001a */
[C---:B------:R-:W-:Y:S01]  /*6260*/  FFMA R31, R81.reuse, R110, R31 ;  /* 0x0000006e511f7223 */ /* 0x040fe2000000001f */
[C---:B------:R-:W-:Y:S01]  /*6270*/  FFMA R28, R81.reuse, R109, R28 ;  /* 0x0000006d511c7223 */ /* 0x040fe2000000001c */
[----:B------:R-:W-:Y:S01]  /*6280*/  F2FP.F16.E4M3.UNPACK_B R139, R162 ;  /* 0x000000a2ff8b723e */ /* 0x000fe200020006ff */
[----:B------:R-:W-:Y:S02]  /*6290*/  HADD2.F32 R114, -RZ, R113.H1_H1 ;  /* 0x30000071ff727230 */ /* 0x000fe40000004100 */
[----:B------:R-:W-:Y:S01]  /*62a0*/  FFMA R29, R81, R112, R29 ;  /* 0x00000070511d7223 */ /* 0x000fe2000000001d */
[----:B------:R-:W-:Y:S01]  /*62b0*/  F2FP.SATFINITE.E4M3.F32.PACK_AB_MERGE_C R198, R31, R26, RZ ;  /* 0x0000001a1fc6723e */ /* 0x000fe200048070ff */
[----:B------:R-:W-:Y:S02]  /*62c0*/  HADD2.F32 R113, -RZ, R115.H0_H0 ;  /* 0x20000073ff717230 */ /* 0x000fe40000004100 */
[C---:B------:R-:W-:Y:S01]  /*62d0*/  FMUL R30, R78.reuse, R34 ;  /* 0x000000224e1e7220 */ /* 0x040fe20000400000 */
[----:B------:R-:W-:Y:S01]  /*62e0*/  HADD2.F32 R140, -RZ, R139.H1_H1 ;  /* 0x3000008bff8c7230 */ /* 0x000fe20000004100 */
[----:B------:R-:W-:Y:S01]  /*62f0*/  F2FP.SATFINITE.E4M3.F32.PACK_AB_MERGE_C R198, R25, R24, R198 ;  /* 0x0000001819c6723e */ /* 0x000fe200048070c6 */
[C---:B------:R-:W-:Y:S01]  /*6300*/  FMUL R35, R78.reuse, R35 ;  /* 0x000000234e237220 */ /* 0x040fe20000400000 */
[--C-:B------:R-:W-:Y:S02]  /*6310*/  HADD2.F32 R115, -RZ, R117.reuse.H0_H0 ;  /* 0x20000075ff737230 */ /* 0x100fe40000004100 */
[C---:B------:R-:W-:Y:S01]  /*6320*/  FFMA R30, R81.reuse, R111, R30 ;  /* 0x0000006f511e7223 */ /* 0x040fe2000000001e */
[----:B------:R-:W-:Y:S02]  /*6330*/  HADD2.F32 R118, -RZ, R117.H1_H1 ;  /* 0x30000075ff767230 */ /* 0x000fe40000004100 */
[C---:B------:R-:W-:Y:S01]  /*6340*/  FFMA R35, R81.reuse, R114, R35 ;  /* 0x0000007251237223 */ /* 0x040fe20000000023 */
[C---:B------:R-:W-:Y:S01]  /*6350*/  FFMA R32, R81.reuse, R113, R32 ;  /* 0x0000007151207223 */ /* 0x040fe20000000020 */
[----:B------:R-:W-:Y:S01]  /*6360*/  F2FP.F16.E4M3.UNPACK_B R141, R162.H1 ;  /* 0x000000a2ff8d723e */ /* 0x000fe200030006ff */
[----:B------:R-:W-:Y:S01]  /*6370*/  FFMA R33, R81, R116, R33 ;  /* 0x0000007451217223 */ /* 0x000fe20000000021 */
[----:B------:R-:W-:Y:S01]  /*6380*/  HADD2.F32 R117, -RZ, R119.H0_H0 ;  /* 0x20000077ff757230 */ /* 0x000fe20000004100 */
        /* <DEDUP_REMOVED lines=9> */
[----:B------:R1:W-:Y:S01]  /*6420*/  STS.128 [R204+0x4010], R196 ;  /* 0x004010c4cc007388 */ /* 0x0003e20000000c00 */
[----:B------:R-:W-:Y:S01]  /*6430*/  FFMA R37, R81, R120, R37 ;  /* 0x0000007851257223 */ /* 0x000fe20000000025 */
[----:B------:R-:W-:Y:S01]  /*6440*/  F2FP.SATFINITE.E4M3.F32.PACK_AB_MERGE_C R200, R39, R34, RZ ;  /* 0x0000002227c8723e */ /* 0x000fe200048070ff */
[----:B------:R-:W-:Y:S02]  /*6450*/  HADD2.F32 R122, -RZ, R121.H1_H1 ;  /* 0x30000079ff7a7230 */ /* 0x000fe40000004100 */
[C---:B------:R-:W-:Y:S01]  /*6460*/  FMUL R38, R78.reuse, R42 ;  /* 0x0000002a4e267220 */ /* 0x040fe20000400000 */
[----:B------:R-:W-:Y:S01]  /*6470*/  HADD2.F32 R121, -RZ, R123.H0_H0 ;  /* 0x2000007bff797230 */ /* 0x000fe20000004100 */
[----:B------:R-:W-:Y:S01]  /*6480*/  F2FP.SATFINITE.E4M3.F32.PACK_AB_MERGE_C R200, R33, R32, R200 ;  /* 0x0000002021c8723e */ /* 0x000fe200048070c8 */
[----:B------:R-:W-:Y:S02]  /*6490*/  HADD2.F32 R144, -RZ, R143.H1_H1 ;  /* 0x3000008fff907230 */ /* 0x000fe40000004100 */
[C---:B------:R-:W-:Y:S01]  /*64a0*/  FFMA R38, R81.reuse, R119, R38 ;  /* 0x0000007751267223 */ /* 0x040fe20000000026 */
[C---:B------:R-:W-:Y:S01]  /*64b0*/  FMUL R43, R78.reuse, R43 ;  /* 0x0000002b4e2b7220 */ /* 0x040fe20000400000 */
[--C-:B------:R-:W-:Y:S02]  /*64c0*/  HADD2.F32 R123, -RZ, R125.reuse.H0_H0 ;  /* 0x2000007dff7b7230 */ /* 0x100fe40000004100 */
[C---:B------:R-:W-:Y:S01]  /*64d0*/  FMUL R42, R78.reuse, R46 ;  /* 0x0000002e4e2a7220 */ /* 0x040fe20000400000 */
[----:B------:R-:W-:Y:S02]  /*64e0*/  HADD2.F32 R126, -RZ, R125.H1_H1 ;  /* 0x3000007dff7e7230 */ /* 0x000fe40000004100 */
[C---:B------:R-:W-:Y:S01]  /*64f0*/  FFMA R43, R81.reuse, R122, R43 ;  /* 0x0000007a512b7223 */ /* 0x040fe2000000002b */
[----:B------:R-:W-:Y:S01]  /*6500*/  F2FP.F16.E4M3.UNPACK_B R145, R163.H1 ;  /* 0x000000a3ff91723e */ /* 0x000fe200030006ff */
[C---:B------:R-:W-:Y:S01]  /*6510*/  FFMA R40, R81.reuse, R121, R40 ;  /* 0x0000007951287223 */ /* 0x040fe20000000028 */
[----:B------:R-:W-:Y:S01]  /*6520*/  FFMA R41, R81, R124, R41 ;  /* 0x0000007c51297223 */ /* 0x000fe20000000029 */
[----:B------:R-:W-:Y:S01]  /*6530*/  ISETP.NE.AND P0, PT, R193, RZ, PT ;  /* 0x000000ffc100720c */ /* 0x000fe20003f05270 */
[----:B------:R-:W-:Y:S01]  /*6540*/  HADD2.F32 R125, -RZ, R127.H0_H0 ;  /* 0x2000007fff7d7230 */ /* 0x000fe20000004100 */
[----:B------:R-:W-:Y:S01]  /*6550*/  F2FP.SATFINITE.E4M3.F32.PACK_AB_MERGE_C R201, R43, R38, RZ ;  /* 0x000000262bc9723e */ /* 0x000fe200048070ff */
[----:B------:R-:W-:Y:S01]  /*6560*/  FFMA R42, R81, R123, R42 ;  /* 0x0000007b512a7223 */ /* 0x000fe2000000002a */
[C---:B------:R-:W-:Y:S01]  /*6570*/  FMUL R47, R78.reuse, R47 ;  /* 0x0000002f4e2f7220 */ /* 0x040fe20000400000 */
[--C-:B------:R-:W-:Y:S01]  /*6580*/  HADD2.F32 R127, -RZ, R129.reuse.H0_H0 ;  /* 0x20000081ff7f7230 */ /* 0x100fe20000004100 */
[----:B------:R-:W-:Y:S01]  /*6590*/  F2FP.SATFINITE.E4M3.F32.PACK_AB_MERGE_C R201, R37, R36, R201 ;  /* 0x0000002425c9723e */ /* 0x000fe200048070c9 */
[----:B------:R-:W-:Y:S02]  /*65a0*/  HADD2.F32 R130, -RZ, R129.H1_H1 ;  /* 0x30000081ff827230 */ /* 0x000fe40000004100 */
[C---:B------:R-:W-:Y:S01]  /*65b0*/  FFMA R47, R81.reuse, R126, R47 ;  /* 0x0000007e512f7223 */ /* 0x040fe2000000002f */
[C---:B------:R-:W-:Y:S01]  /*65c0*/  FFMA R44, R81.reuse, R125, R44 ;  /* 0x0000007d512c7223 */ /* 0x040fe2000000002c */
[C---:B------:R-:W-:Y:S01]  /*65d0*/  FFMA R45, R81.reuse, R128, R45 ;  /* 0x00000080512d7223 */ /* 0x040fe2000000002d */
[----:B------:R-:W-:Y:S02]  /*65e0*/  HADD2.F32 R129, -RZ, R131.H0_H0 ;  /* 0x20000083ff817230 */ /* 0x000fe40000004100 */
[C---:B------:R-:W-:Y:S01]  /*65f0*/  FMUL R46, R78.reuse, R50 ;  /* 0x000000324e2e7220 */ /* 0x040fe20000400000 */
[C---:B------:R-:W-:Y:S01]  /*6600*/  FMUL R51, R78.reuse, R51 ;  /* 0x000000334e337220 */ /* 0x040fe20000400000 */
[--C-:B------:R-:W-:Y:S02]  /*6610*/  HADD2.F32 R131, -RZ, R133.reuse.H0_H0 ;  /* 0x20000085ff837230 */ /* 0x100fe40000004100 */
[C---:B------:R-:W-:Y:S01]  /*6620*/  FMUL R50, R78.reuse, R54 ;  /* 0x000000364e327220 */ /* 0x040fe20000400000 */
[C---:B------:R-:W-:Y:S01]  /*6630*/  FFMA R46, R81.reuse, R127, R46 ;  /* 0x0000007f512e7223 */ /* 0x040fe2000000002e */
[----:B------:R-:W-:Y:S02]  /*6640*/  HADD2.F32 R134, -RZ, R133.H1_H1 ;  /* 0x30000085ff867230 */ /* 0x000fe40000004100 */
[C---:B------:R-:W-:Y:S01]  /*6650*/  FFMA R51, R81.reuse, R130, R51 ;  /* 0x0000008251337223 */ /* 0x040fe20000000033 */
[----:B------:R-:W-:Y:S02]  /*6660*/  HADD2.F32 R133, -RZ, R135.H0_H0 ;  /* 0x20000087ff857230 */ /* 0x000fe40000004100 */
[C---:B------:R-:W-:Y:S01]  /*6670*/  FMUL R55, R78.reuse, R55 ;  /* 0x000000374e377220 */ /* 0x040fe20000400000 */
[C---:B------:R-:W-:Y:S01]  /*6680*/  FFMA R48, R81.reuse, R129, R48 ;  /* 0x0000008151307223 */ /* 0x040fe20000000030 */
[C---:B------:R-:W-:Y:S01]  /*6690*/  FFMA R49, R81.reuse, R132, R49 ;  /* 0x0000008451317223 */ /* 0x040fe20000000031 */
[--C-:B------:R-:W-:Y:S02]  /*66a0*/  HADD2.F32 R135, -RZ, R137.reuse.H0_H0 ;  /* 0x20000089ff877230 */ /* 0x100fe40000004100 */
[C---:B------:R-:W-:Y:S01]  /*66b0*/  FFMA R50, R81.reuse, R131, R50 ;  /* 0x0000008351327223 */ /* 0x040fe20000000032 */
[----:B------:R-:W-:Y:S02]  /*66c0*/  HADD2.F32 R138, -RZ, R137.H1_H1 ;  /* 0x30000089ff8a7230 */ /* 0x000fe40000004100 */
[C---:B------:R-:W-:Y:S01]  /*66d0*/  FMUL R54, R78.reuse, R58 ;  /* 0x0000003a4e367220 */ /* 0x040fe20000400000 */
[----:B------:R-:W-:Y:S02]  /*66e0*/  HADD2.F32 R137, -RZ, R139.H0_H0 ;  /* 0x2000008bff897230 */ /* 0x000fe40000004100 */
[C---:B------:R-:W-:Y:S01]  /*66f0*/  FFMA R55, R81.reuse, R134, R55 ;  /* 0x0000008651377223 */ /* 0x040fe20000000037 */
        /* <DEDUP_REMOVED lines=16> */
[----:B------:R-:W-:Y:S01]  /*6800*/  FFMA R63, R81, R142, R63 ;  /* 0x0000008e513f7223 */ /* 0x000fe2000000003f */
[----:B------:R-:W-:Y:S01]  /*6810*/  FMUL R67, R78, R67 ;  /* 0x000000434e437220 */ /* 0x000fe20000400000 */
[----:B------:R-:W-:Y:S01]  /*6820*/  F2FP.SATFINITE.E4M3.F32.PACK_AB_MERGE_C R202, R47, R42, RZ ;  /* 0x0000002a2fca723e */ /* 0x000fe200048070ff */
[----:B------:R-:W-:Y:S01]  /*6830*/  FFMA R60, R81, R141, R60 ;  /* 0x0000008d513c7223 */ /* 0x000fe2000000003c */
[----:B------:R-:W-:Y:S01]  /*6840*/  F2FP.SATFINITE.E4M3.F32.PACK_AB_MERGE_C R203, R51, R46, RZ ;  /* 0x0000002e33cb723e */ /* 0x000fe200048070ff */
[C---:B------:R-:W-:Y:S01]  /*6850*/  FFMA R61, R81.reuse, R144, R61 ;  /* 0x00000090513d7223 */ /* 0x040fe2000000003d */
[C---:B------:R-:W-:Y:S01]  /*6860*/  FFMA R62, R81.reuse, R143, R62 ;  /* 0x0000008f513e7223 */ /* 0x040fe2000000003e */
[----:B------:R-:W-:Y:S01]  /*6870*/  FFMA R67, R81, R146, R67 ;  /* 0x0000009251437223 */ /* 0x000fe20000000043 */
[----:B------:R-:W-:Y:S02]  /*6880*/  F2FP.SATFINITE.E4M3.F32.PACK_AB_MERGE_C R202, R41, R40, R202 ;  /* 0x0000002829ca723e */ /* 0x000fe400048070ca */
[----:B------:R-:W-:Y:S02]  /*6890*/  F2FP.SATFINITE.E4M3.F32.PACK_AB_MERGE_C R203, R45, R44, R203 ;  /* 0x0000002c2dcb723e */ /* 0x000fe400048070cb */
[----:B------:R-:W-:Y:S02]  /*68a0*/  F2FP.SATFINITE.E4M3.F32.PACK_AB_MERGE_C R212, R55, R50, RZ ;  /* 0x0000003237d4723e */ /* 0x000fe400048070ff */
[----:B------:R-:W-:Y:S01]  /*68b0*/  F2FP.SATFINITE.E4M3.F32.PACK_AB_MERGE_C R213, R59, R54, RZ ;  /* 0x000000363bd5723e */ /* 0x000fe200048070ff */
[----:B------:R1:W-:Y:S01]  /*68c0*/  STS.128 [R206+0x4020], R200 ;  /* 0x004020c8ce007388 */ /* 0x0003e20000000c00 */
[----:B------:R-:W-:Y:S02]  /*68d0*/  F2FP.SATFINITE.E4M3.F32.PACK_AB_MERGE_C R214, R63, R58, RZ ;  /* 0x0000003a3fd6723e */ /* 0x000fe400048070ff */
[----:B------:R-:W-:Y:S02]  /*68e0*/  F2FP.SATFINITE.E4M3.F32.PACK_AB_MERGE_C R215, R67, R62, RZ ;  /* 0x0000003e43d7723e */ /* 0x000fe400048070ff */
[----:B------:R-:W-:Y:S02]  /*68f0*/  F2FP.SATFINITE.E4M3.F32.PACK_AB_MERGE_C R212, R49, R48, R212 ;  /* 0x0000003031d4723e */ /* 0x000fe400048070d4 */
[----:B------:R-:W-:Y:S02]  /*6900*/  F2FP.SATFINITE.E4M3.F32.PACK_AB_MERGE_C R213, R53, R52, R213 ;  /* 0x0000003435d5723e */ /* 0x000fe400048070d5 */
[----:B------:R-:W-:Y:S02]  /*6910*/  F2FP.SATFINITE.E4M3.F32.PACK_AB_MERGE_C R214, R57, R56, R214 ;  /* 0x0000003839d6723e */ /* 0x000fe400048070d6 */
[----:B------:R-:W-:Y:S02]  /*6920*/  F2FP.SATFINITE.E4M3.F32.PACK_AB_MERGE_C R215, R61, R60, R215 ;  /* 0x0000003c3dd7723e */ /* 0x000fe400048070d7 */
[----:B------:R-:W-:Y:S02]  /*6930*/  LEA R210, R181, UR49, 0x3 ;  /* 0x00000031b5d27c11 */ /* 0x000fe4000f8e18ff */
[----:B------:R-:W-:Y:S01]  /*6940*/  @P6 SHF.L.U32 R221, R180, 0x1f, RZ ;  /* 0x0000001fb4dd6819 */ /* 0x000fe200000006ff */
[----:B------:R1:W-:Y:S01]  /*6950*/  STS.128 [R205+0x4010], R212 ;  /* 0x004010d4cd007388 */ /* 0x0003e20000000c00 */
[----:B------:R-:W-:Y:S01]  /*6960*/  @!PT LDS RZ, [RZ] ;  /* 0x00000000fffff984 */ /* 0x000fe20000000800 */
[----:B------:R-:W-:Y:S01]  /*6970*/  @!PT LDS RZ, [RZ] ;  /* 0x00000000fffff984 */ /* 0x000fe20000000800 */
[----:B------:R-:W-:Y:S01]  /*6980*/  @!PT LDS RZ, [RZ] ;  /* 0x00000000fffff984 */ /* 0x000fe20000000800 */
[----:B------:R-:W-:Y:S01]  /*6990*/  @!PT LDS RZ, [RZ] ;  /* 0x00000000fffff984 */ /* 0x000fe20000000800 */
[----:B------:R2:W-:Y:S07]  /*69a0*/  MEMBAR.ALL.CTA ;  /* 0x0000000000007992 */ /* 0x0005ee0000008000 */
[----:B--2---:R-:W2:Y:S02]  /*69b0*/  FENCE.VIEW.ASYNC.S ;  /* 0x00000000000073c6 */ /* 0x004ea40000000000 */
[----:B--2---:R-:W-:Y:S06]  /*69c0*/  BAR.SYNC.DEFER_BLOCKING 0x1, 0x80 ;  /* 0x0042000000007b1d */ /* 0x004fec0000010000 */
[----:B------:R-:W-:Y:S05]  /*69d0*/  @P0 BRA `(.L_x_95) ;  /* 0x0000000000280947 */ /* 0x000fea0003800000 */
[----:B------:R-:W-:Y:S02]  /*69e0*/  UIADD3 UR4, UPT, UPT, UR49, 0x4200, URZ ;  /* 0x0000420031047890 */ /* 0x000fe4000fffe0ff */
[----:B------:R-:W-:Y:S01]  /*69f0*/  UIADD3 UR6, UP0, UPT, UR52, 0x680, URZ ;  /* 0x0000068034067890 */ /* 0x000fe2000ff1e0ff */
[----:B------:R-:W-:Y:S03]  /*6a00*/  UMOV UR43, UR36 ;  /* 0x00000024002b7c82 */ /* 0x000fe60008000000 */
[----:B------:R-:W-:Y:S01]  /*6a10*/  MOV R192, UR4 ;  /* 0x0000000400c07c02 */ /* 0x000fe20008000f00 */
[----:B------:R-:W-:Y:S03]  /*6a20*/  UIADD3.X UR7, UPT, UPT, URZ, UR53, URZ, UP0, !UPT ;  /* 0x00000035ff077290 */ /* 0x000fe600087fe4ff */
[----:B------:R-:W-:Y:S11]  /*6a30*/  R2UR UR40, R192 ;  /* 0x00000000c02872ca */ /* 0x000ff600000e0000 */
[----:B------:R-:W-:Y:S02]  /*6a40*/  @!UPT UIADD3 URZ, UPT, UPT, URZ, URZ, URZ ;  /* 0x000000fffffff290 */ /* 0x000fe4000fffe0ff */
[----:B------:R2:W-:Y:S01]  /*6a50*/  UTMASTG.3D [UR40], [UR6] ;  /* 0x00000028060073b5 */ /* 0x0005e20008010000 */
[----:B------:R0:W-:Y:S01]  /*6a60*/  UTMACMDFLUSH ;  /* 0x00000000000079b7 */ /* 0x0001e20000000000 */
[----:B--2---:R-:W-:Y:S04]  /*6a70*/  DEPBAR.LE SB0, 0x1 ;  /* 0x000080400000791a */ /* 0x004fe80000000000 */
.L_x_95:
[----:B------:R-:W-:Y:S05]  /*6a80*/  BSYNC.RECONVERGENT B0 ;  /* 0x0000000000007941 */ /* 0x000fea0003800200 */
.L_x_94:
[----:B------:R-:W-:Y:S06]  /*6a90*/  BAR.SYNC.DEFER_BLOCKING 0x1, 0x80 ;  /* 0x0042000000007b1d */ /* 0x000fec0000010000 */
[----:B------:R-:W2:Y:S01]  /*6aa0*/  @P6 SYNCS.PHASECHK.TRANS64.TRYWAIT P0, [R210+URZ+0x30], R221 ;  /* 0x000030ddd20065a7 */ /* 0x000ea200080011ff */
[----:B------:R-:W-:Y:S01]  /*6ab0*/  BSSY B1, `(.L_x_96) ;  /* 0x0000023000017945 */ /* 0x000fe20003800000 */
[----:B--2---:R-:W-:Y:S03]  /*6ac0*/  @P6 SEL R208, RZ, 0x1, !P0 ;  /* 0x00000001ffd06807 */ /* 0x004fe60004000000 */
[----:B------:R-:W-:Y:S05]  /*6ad0*/  @!P6 BRA `(.L_x_97) ;  /* 0x000000000080e947 */ /* 0x000fea0003800000 */
[----:B------:R-:W-:Y:S01]  /*6ae0*/  ISETP.NE.AND P1, PT, R209, RZ, PT ;  /* 0x000000ffd100720c */ /* 0x000fe20003f25270 */
[----:B------:R-:W-:Y:S01]  /*6af0*/  BSSY B0, `(.L_x_98) ;  /* 0x000000a000007945 */ /* 0x000fe20003800000 */
[----:B------:R-:W-:Y:S11]  /*6b00*/  ISETP.NE.AND P0, PT, R208, RZ, PT ;  /* 0x000000ffd000720c */ /* 0x000ff60003f05270 */
[----:B------:R-:W-:Y:S04]  /*6b10*/  @P1 IMAD R0, R181, 0x2000, R190 ;  /* 0x00002000b5001824 */ /* 0x000fe800078e02be */
[C---:B------:R-:W-:Y:S01]  /*6b20*/  @P1 IMAD.IADD R2, R0.reuse, 0x1, R211 ;  /* 0x0000000100021824 */ /* 0x040fe200078e02d3 */
[----:B------:R-:W-:Y:S03]  /*6b30*/  @P1 IADD3 R219, PT, PT, R0, R219, RZ ;  /* 0x000000db00db1210 */ /* 0x000fe60007ffe0ff */
[----:B------:R-:W-:Y:S01]  /*6b40*/  @P1 IMAD.IADD R217, R217, 0x1, R2 ;  /* 0x00000001d9d91824 */ /* 0x000fe200078e0202 */
[----:B------:R-:W-:Y:S06]  /*6b50*/  @P0 BRA `(.L_x_99) ;  /* 0x00000000000c0947 */ /* 0x000fec0003800000 */
[----:B------:R-:W-:Y:S04]  /*6b60*/  SHF.L.U32 R3, R180, 0x1f, RZ ;  /* 0x0000001fb4037819 */ /* 0x000fe800000006ff */
[----:B------:R-:W2:Y:S02]  /*6b70*/  SYNCS.PHASECHK.TRANS64.TRYWAIT P0, [R210+URZ+0x30], R3 ;  /* 0x00003003d20075a7 */ /* 0x000ea400080011ff */
[----:B--2---:R-:W-:Y:S05]  /*6b80*/  @!P0 BRA `(.L_x_100) ;  /* 0x0000001c00a08947 */ /* 0x004fea0003800000 */
.L_x_99:
[----:B------:R-:W-:Y:S05]  /*6b90*/  BSYNC B0 ;  /* 0x0000000000007941 */ /* 0x000fea0003800000 */
.L_x_98:
[----:B------:R-:W-:Y:S01]  /*6ba0*/  ISETP.NE.AND P0, PT, R209, RZ, PT ;  /* 0x000000ffd100720c */ /* 0x000fe20003f05270 */
[----:B--2---:R-:W-:Y:S02]  /*6bb0*/  VIADD R210, R210, 0x40 ;  /* 0x00000040d2d27836 */ /* 0x004fe40000000000 */
[----:B------:R-:W-:Y:S02]  /*6bc0*/  IMAD.U32 R3, RZ, RZ, UR37 ;  /* 0x00000025ff037e24 */ /* 0x000fe4000f8e00ff */
[----:B------:R-:W-:Y:S03]  /*6bd0*/  VIADD R181, R181, 0x1 ;  /* 0x00000001b5b57836 */ /* 0x000fe60000000000 */
[----:B------:R-:W-:Y:S05]  /*6be0*/  PRMT R3, R3, 0x654, R210 ;  /* 0x0000065403037816 */ /* 0x000fea00000000d2 */
[----:B------:R2:W3:Y:S04]  /*6bf0*/  @P0 LDS.128 R148, [R0] ;  /* 0x0000000000940984 */ /* 0x0004e80000000c00 */
[----:B------:R2:W4:Y:S04]  /*6c00*/  @P0 LDS.128 R152, [R2+0x10] ;  /* 0x0000100002980984 */ /* 0x0005280000000c00 */
        /* <DEDUP_REMOVED lines=9> */
[----:B------:R-:W-:Y:S01]  /*6ca0*/  SEL R181, R181, RZ, P0 ;  /* 0x000000ffb5b57207 */ /* 0x000fe20000000000 */
[----:B-----5:R5:W-:Y:S02]  /*6cb0*/  SYNCS.ARRIVE.TRANS64.RED.A1T0 RZ, [R3+URZ], RZ ;  /* 0x000000ff03ff79a7 */ /* 0x020be400081004ff */
[----:B-----5:R-:W-:Y:S04]  /*6cc0*/  SEL R3, RZ, 0x1, P0 ;  /* 0x00000001ff037807 */ /* 0x020fe80000000000 */
[----:B--234-:R-:W-:Y:S02]  /*6cd0*/  LOP3.LUT R180, R180, R3, RZ, 0x3c, !PT ;  /* 0x00000003b4b47212 */ /* 0x01cfe400078e3cff */
.L_x_97:
[----:B------:R-:W-:Y:S05]  /*6ce0*/  BSYNC B1 ;  /* 0x0000000000017941 */ /* 0x000fea0003800000 */
.L_x_96:
[----:B------:R-:W-:Y:S05]  /*6cf0*/  VIADD R0, R80, 0x40 ;  /* 0x0000004050007836 */ /* 0x000fea0000000000 */
[----:B------:R-:W-:Y:S04]  /*6d00*/  SHF.R.U32.HI R0, RZ, 0x15, R0 ;  /* 0x00000015ff007819 */ /* 0x000fe80000011600 */
[----:B------:R-:W-:Y:S11]  /*6d10*/  LOP3.LUT P0, RZ, R0, 0x3, R173, 0x48, !PT ;  /* 0x0000000300ff7812 */ /* 0x000ff600078048ad */
[----:B------:R-:W-:Y:S02]  /*6d20*/  @!UPT UIADD3 URZ, UPT, UPT, URZ, URZ, URZ ;  /* 0x000000fffffff290 */ /* 0x000fe4000fffe0ff */
[----:B------:R-:W-:Y:S05]  /*6d30*/  @!P0 BRA `(.L_x_101) ;  /* 0x0000000000408947 */ /* 0x000fea0003800000 */
[----:B------:R-:W2:Y:S01]  /*6d40*/  LDCU.64 UR8, c[0x4][0x70] ;  /* 0x01000e00ff0877ac */ /* 0x000ea20008000a00 */
[----:B------:R-:W-:Y:S01]  /*6d50*/  MOV R3, 0x0 ;  /* 0x0000000000037802 */ /* 0x000fe20000000f00 */
[----:B------:R-:W-:Y:S02]  /*6d60*/  HFMA2 R12, -RZ, RZ, 0, 5.9604644775390625e-08 ;  /* 0x00000001ff0c7431 */ /* 0x000fe400000001ff */
[----:B------:R-:W-:Y:S02]  /*6d70*/  IMAD.MOV.U32 R8, RZ, RZ, 0x192 ;  /* 0x00000192ff087424 */ /* 0x000fe400078e00ff */
[----:B------:R-:W-:Y:S01]  /*6d80*/  IMAD.MOV.U32 R13, RZ, RZ, RZ ;  /* 0x000000ffff0d7224 */ /* 0x000fe200078e00ff */
[----:B------:R-:W3:Y:S01]  /*6d90*/  LDCU.64 UR6, c[0x4][0x78] ;  /* 0x01000f00ff0677ac */ /* 0x000ee20008000a00 */
[----:B------:R-:W4:Y:S01]  /*6da0*/  LDC.64 R2, c[0x4][R3] ;  /* 0x0100000003027b82 */ /* 0x000f220000000a00 */
[----:B------:R-:W5:Y:S01]  /*6db0*/  LDCU.64 UR4, c[0x4][0x10] ;  /* 0x01000200ff0477ac */ /* 0x000f620008000a00 */
[----:B--2---:R-:W-:Y:S01]  /*6dc0*/  MOV R5, UR9 ;  /* 0x0000000900057c02 */ /* 0x004fe20008000f00 */
[----:B------:R-:W-:Y:S01]  /*6dd0*/  IMAD.U32 R4, RZ, RZ, UR8 ;  /* 0x00000008ff047e24 */ /* 0x000fe2000f8e00ff */
[----:B---3--:R-:W-:Y:S01]  /*6de0*/  MOV R7, UR7 ;  /* 0x0000000700077c02 */ /* 0x008fe20008000f00 */
[----:B------:R-:W-:Y:S01]  /*6df0*/  IMAD.U32 R6, RZ, RZ, UR6 ;  /* 0x00000006ff067e24 */ /* 0x000fe2000f8e00ff */
[----:B-----5:R-:W-:Y:S01]  /*6e00*/  MOV R11, UR5 ;  /* 0x00000005000b7c02 */ /* 0x020fe20008000f00 */
[----:B------:R-:W-:Y:S02]  /*6e10*/  IMAD.U32 R10, RZ, RZ, UR4 ;  /* 0x00000004ff0a7e24 */ /* 0x000fe4000f8e00ff */
[----:B------:R-:W-:Y:S07]  /*6e20*/  LEPC R20, `(.L_x_101) ;  /* 0x000000001014794e */ /* 0x000fee0000000000 */
[----:B-1--4-:R-:W-:Y:S05]  /*6e30*/  CALL.ABS.NOINC R2 ;  /* 0x0000000002007343 */ /* 0x012fea0003c00000 */
.L_x_101:
[----:B------:R-:W-:Y:S01]  /*6e40*/  ISETP.NE.AND P0, PT, R193, RZ, PT ;  /* 0x000000ffc100720c */ /* 0x000fe20003f05270 */
[----:B------:R-:W-:Y:S05]  /*6e50*/  WARPSYNC.ALL ;  /* 0x0000000000007948 */ /* 0x000fea0003800000 */
[----:B------:R-:W-:Y:S01]  /*6e60*/  R2UR UR4, R80 ;  /* 0x00000000500472ca */ /* 0x000fe200000e0000 */
[----:B------:R-:W-:Y:S01]  /*6e70*/  BSSY.RECONVERGENT B0, `(.L_x_102) ;  /* 0x000011d000007945 */ /* 0x000fe20003800200 */
[----:B------:R-:W-:Y:S02]  /*6e80*/  F2FP.F16.E4M3.UNPACK_B R11, R149 ;  /* 0x00000095ff0b723e */ /* 0x000fe400020006ff */
[----:B------:R-:W-:Y:S02]  /*6e90*/  F2FP.F16.E4M3.UNPACK_B R10, R150 ;  /* 0x00000096ff0a723e */ /* 0x000fe400020006ff */
[----:B------:R-:W-:Y:S01]  /*6ea0*/  F2FP.F16.E4M3.UNPACK_B R9, R151 ;  /* 0x00000097ff09723e */ /* 0x000fe200020006ff */
[--C-:B------:R-:W-:Y:S01]  /*6eb0*/  HADD2.F32 R83, -RZ, R11.reuse.H0_H0 ;  /* 0x2000000bff537230 */ /* 0x100fe20000004100 */
[----:B------:R-:W-:Y:S01]  /*6ec0*/  F2FP.F16.E4M3.UNPACK_B R8, R152 ;  /* 0x00000098ff08723e */ /* 0x000fe200020006ff */
[----:B------:R-:W-:Y:S01]  /*6ed0*/  HADD2.F32 R84, -RZ, R11.H1_H1 ;  /* 0x3000000bff547230 */ /* 0x000fe20000004100 */
[----:B------:R-:W-:Y:S01]  /*6ee0*/  F2FP.F16.E4M3.UNPACK_B R7, R153 ;  /* 0x00000099ff07723e */ /* 0x000fe200020006ff */
[--C-:B------:R-:W-:Y:S01]  /*6ef0*/  HADD2.F32 R87, -RZ, R10.reuse.H0_H0 ;  /* 0x2000000aff577230 */ /* 0x100fe20000004100 */
[----:B------:R-:W-:Y:S01]  /*6f00*/  F2FP.F16.E4M3.UNPACK_B R6, R154 ;  /* 0x0000009aff06723e */ /* 0x000fe200020006ff */
[----:B------:R-:W-:Y:S01]  /*6f10*/  HADD2.F32 R88, -RZ, R10.H1_H1 ;  /* 0x3000000aff587230 */ /* 0x000fe20000004100 */
[----:B------:R-:W-:Y:S01]  /*6f20*/  F2FP.F16.E4M3.UNPACK_B R5, R155 ;  /* 0x0000009bff05723e */ /* 0x000fe200020006ff */
[--C-:B------:R-:W-:Y:S01]  /*6f30*/  HADD2.F32 R91, -RZ, R9.reuse.H0_H0 ;  /* 0x20000009ff5b7230 */ /* 0x100fe20000004100 */
[----:B-1----:R-:W-:Y:S01]  /*6f40*/  F2FP.F16.E4M3.UNPACK_B R4, R156 ;  /* 0x0000009cff04723e */ /* 0x002fe200020006ff */
[----:B------:R-:W-:Y:S01]  /*6f50*/  HADD2.F32 R92, -RZ, R9.H1_H1 ;  /* 0x30000009ff5c7230 */ /* 0x000fe20000004100 */
[-C--:B------:R-:W-:Y:S01]  /*6f60*/  F2FP.F16.E4M3.UNPACK_B R2, R148.reuse ;  /* 0x00000094ff02723e */ /* 0x080fe200020006ff */
[--C-:B------:R-:W-:Y:S01]  /*6f70*/  HADD2.F32 R95, -RZ, R8.reuse.H0_H0 ;  /* 0x20000008ff5f7230 */ /* 0x100fe20000004100 */
[----:B------:R-:W-:Y:S01]  /*6f80*/  F2FP.F16.E4M3.UNPACK_B R148, R148.H1 ;  /* 0x00000094ff94723e */ /* 0x000fe200030006ff */
[----:B------:R-:W-:Y:S01]  /*6f90*/  HADD2.F32 R97, -RZ, R8.H1_H1 ;  /* 0x30000008ff617230 */ /* 0x000fe20000004100 */
[----:B------:R-:W-:Y:S01]  /*6fa0*/  F2FP.F16.E4M3.UNPACK_B R149, R149.H1 ;  /* 0x00000095ff95723e */ /* 0x000fe200030006ff */
[--C-:B------:R-:W-:Y:S01]  /*6fb0*/  HADD2.F32 R98, -RZ, R7.reuse.H0_H0 ;  /* 0x20000007ff627230 */ /* 0x100fe20000004100 */
[----:B------:R-:W-:Y:S01]  /*6fc0*/  F2FP.F16.E4M3.UNPACK_B R150, R150.H1 ;  /* 0x00000096ff96723e */ /* 0x000fe200030006ff */
[----:B------:R-:W-:Y:S01]  /*6fd0*/  HADD2.F32 R101, -RZ, R7.H1_H1 ;  /* 0x30000007ff657230 */ /* 0x000fe20000004100 */
[----:B------:R-:W-:Y:S01]  /*6fe0*/  F2FP.F16.E4M3.UNPACK_B R151, R151.H1 ;  /* 0x00000097ff97723e */ /* 0x000fe200030006ff */
[--C-:B------:R-:W-:Y:S01]  /*6ff0*/  HADD2.F32 R102, -RZ, R6.reuse.H0_H0 ;  /* 0x20000006ff667230 */ /* 0x100fe20000004100 */
[----:B------:R-:W-:Y:S01]  /*7000*/  F2FP.F16.E4M3.UNPACK_B R138, R163 ;  /* 0x000000a3ff8a723e */ /* 0x000fe200020006ff */
[----:B------:R-:W-:Y:S01]  /*7010*/  HADD2.F32 R105, -RZ, R6.H1_H1 ;  /* 0x30000006ff697230 */ /* 0x000fe20000004100 */
[----:B------:R-:W-:Y:S01]  /*7020*/  R2UR UR5, R207 ;  /* 0x00000000cf0572ca */ /* 0x000fe200000e0000 */
        /* <DEDUP_REMOVED lines=8> */
[----:B------:R-:W1:Y:S01]  /*70b0*/  LDTM.x64 R4, tmem[UR4+0x40] ;  /* 0x00004004000479ee */ /* 0x000e620008340000 */
[--C-:B------:R-:W-:Y:S01]  /*70c0*/  HADD2.F32 R0, -RZ, R2.reuse.H0_H0 ;  /* 0x20000002ff007230 */ /* 0x100fe20000004100 */
[----:B------:R-:W-:Y:S01]  /*70d0*/  NOP ;  /* 0x0000000000007918 */ /* 0x000fe20000000000 */
[----:B------:R-:W-:Y:S01]  /*70e0*/  HADD2.F32 R2, -RZ, R2.H1_H1 ;  /* 0x30000002ff027230 */ /* 0x000fe20000004100 */
[----:B------:R-:W-:Y:S01]  /*70f0*/  UIADD3 UR5, UPT, UPT, UR5, 0xa0, URZ ;  /* 0x000000a005057890 */ /* 0x000fe2000fffe0ff */
[--C-:B------:R-:W-:Y:S01]  /*7100*/  HADD2.F32 R86, -RZ, R149.reuse.H1_H1 ;  /* 0x30000095ff567230 */ /* 0x100fe20000004100 */
[----:B------:R-:W-:Y:S01]  /*7110*/  F2FP.F16.E4M3.UNPACK_B R132, R161 ;  /* 0x000000a1ff84723e */ /* 0x000fe200020006ff */
[--C-:B------:R-:W-:Y:S01]  /*7120*/  HADD2.F32 R114, -RZ, R116.reuse.H0_H0 ;  /* 0x20000074ff727230 */ /* 0x100fe20000004100 */
[----:B------:R-:W-:Y:S01]  /*7130*/  UPRMT UR5, UR37, 0x654, UR5 ;  /* 0x0000065425057896 */ /* 0x000fe20008000005 */
[----:B------:R-:W-:Y:S01]  /*7140*/  HADD2.F32 R117, -RZ, R116.H1_H1 ;  /* 0x30000074ff757230 */ /* 0x000fe20000004100 */
[----:B------:R-:W-:Y:S01]  /*7150*/  F2FP.F16.E4M3.UNPACK_B R136, R162 ;  /* 0x000000a2ff88723e */ /* 0x000fe200020006ff */
[--C-:B------:R-:W-:Y:S01]  /*7160*/  HADD2.F32 R118, -RZ, R120.reuse.H0_H0 ;  /* 0x20000078ff767230 */ /* 0x100fe20000004100 */
[----:B------:R-:W-:Y:S01]  /*7170*/  F2FP.F16.E4M3.UNPACK_B R152, R152.H1 ;  /* 0x00000098ff98723e */ /* 0x000fe200030006ff */
[----:B------:R-:W-:Y:S01]  /*7180*/  HADD2.F32 R121, -RZ, R120.H1_H1 ;  /* 0x30000078ff797230 */ /* 0x000fe20000004100 */
[----:B------:R-:W-:Y:S01]  /*7190*/  F2FP.F16.E4M3.UNPACK_B R153, R153.H1 ;  /* 0x00000099ff99723e */ /* 0x000fe200030006ff */
[--C-:B------:R-:W-:Y:S01]  /*71a0*/  HADD2.F32 R122, -RZ, R124.reuse.H0_H0 ;  /* 0x2000007cff7a7230 */ /* 0x100fe20000004100 */
[----:B------:R-:W-:Y:S01]  /*71b0*/  F2FP.F16.E4M3.UNPACK_B R154, R154.H1 ;  /* 0x0000009aff9a723e */ /* 0x000fe200030006ff */
[----:B-1----:R-:W-:Y:S01]  /*71c0*/  SYNCS.ARRIVE.TRANS64.RED.A1T0 RZ, [UR5], RZ ;  /* 0x000000ffffff79a7 */ /* 0x002fe20008100405 */
[----:B------:R-:W-:Y:S01]  /*71d0*/  HADD2.F32 R125, -RZ, R124.H1_H1 ;  /* 0x3000007cff7d7230 */ /* 0x000fe20000004100 */
[----:B------:R-:W-:Y:S01]  /*71e0*/  F2FP.F16.E4M3.UNPACK_B R155, R155.H1 ;  /* 0x0000009bff9b723e */ /* 0x000fe200030006ff */
[--C-:B------:R-:W-:Y:S01]  /*71f0*/  HADD2.F32 R126, -RZ, R128.reuse.H0_H0 ;  /* 0x20000080ff7e7230 */ /* 0x100fe20000004100 */
[----:B------:R-:W-:Y:S01]  /*7200*/  F2FP.F16.E4M3.UNPACK_B R156, R156.H1 ;  /* 0x0000009cff9c723e */ /* 0x000fe200030006ff */
[----:B------:R-:W-:Y:S01]  /*7210*/  HADD2.F32 R129, -RZ, R128.H1_H1 ;  /* 0x30000080ff817230 */ /* 0x000fe20000004100 */
[----:B------:R-:W-:Y:S01]  /*7220*/  F2FP.F16.E4M3.UNPACK_B R157, R157.H1 ;  /* 0x0000009dff9d723e */ /* 0x000fe200030006ff */
[C---:B------:R-:W-:Y:S01]  /*7230*/  FMUL R4, R78.reuse, R4 ;  /* 0x000000044e047220 */ /* 0x040fe20000400000 */
[C---:B------:R-:W-:Y:S01]  /*7240*/  FMUL R5, R78.reuse, R5 ;  /* 0x000000054e057220 */ /* 0x040fe20000400000 */
[----:B------:R-:W-:Y:S02]  /*7250*/  HADD2.F32 R3, -RZ, R148.H0_H0 ;  /* 0x20000094ff037230 */ /* 0x000fe40000004100 */
        /* <DEDUP_REMOVED lines=9> */
[C---:B------:R-:W-:Y:S01]  /*72f0*/  FMUL R2, R78.reuse, R21 ;  /* 0x000000154e027220 */ /* 0x040fe20000400000 */
[C---:B------:R-:W-:Y:S01]  /*7300*/  FMUL R21, R78.reuse, R28 ;  /* 0x0000001c4e157220 */ /* 0x040fe20000400000 */
[----:B------:R-:W-:Y:S02]  /*7310*/  HADD2.F32 R130, -RZ, R132.H0_H0 ;  /* 0x20000084ff827230 */ /* 0x000fe40000004100 */
[C---:B------:R-:W-:Y:S01]  /*7320*/  FMUL R6, R78.reuse, R6 ;  /* 0x000000064e067220 */ /* 0x040fe20000400000 */
[----:B------:R-:W-:Y:S02]  /*7330*/  HADD2.F32 R82, -RZ, R148.H1_H1 ;  /* 0x30000094ff527230 */ /* 0x000fe40000004100 */
[C---:B------:R-:W-:Y:S01]  /*7340*/  FMUL R7, R78.reuse, R7 ;  /* 0x000000074e077220 */ /* 0x040fe20000400000 */
[----:B------:R-:W-:Y:S02]  /*7350*/  HADD2.F32 R85, -RZ, R149.H0_H0 ;  /* 0x20000095ff557230 */ /* 0x000fe40000004100 */
[C---:B------:R-:W-:Y:S01]  /*7360*/  FFMA R6, R81.reuse, R3, R6 ;  /* 0x0000000351067223 */ /* 0x040fe20000000006 */
[----:B------:R-:W-:Y:S02]  /*7370*/  HADD2.F32 R133, -RZ, R132.H1_H1 ;  /* 0x30000084ff857230 */ /* 0x000fe40000004100 */
[C---:B------:R-:W-:Y:S01]  /*7380*/  FFMA R7, R81.reuse, R82, R7 ;  /* 0x0000005251077223 */ /* 0x040fe20000000007 */
[C---:B------:R-:W-:Y:S01]  /*7390*/  FFMA R8, R81.reuse, R83, R8 ;  /* 0x0000005351087223 */ /* 0x040fe20000000008 */
[C---:B------:R-:W-:Y:S01]  /*73a0*/  FFMA R9, R81.reuse, R84, R9 ;  /* 0x0000005451097223 */ /* 0x040fe20000000009 */
[--C-:B------:R-:W-:Y:S02]  /*73b0*/  HADD2.F32 R82, -RZ, R138.reuse.H0_H0 ;  /* 0x2000008aff527230 */ /* 0x100fe40000004100 */
[C---:B------:R-:W-:Y:S01]  /*73c0*/  FMUL R10, R78.reuse, R10 ;  /* 0x0000000a4e0a7220 */ /* 0x040fe20000400000 */
[----:B------:R-:W-:Y:S02]  /*73d0*/  HADD2.F32 R83, -RZ, R138.H1_H1 ;  /* 0x3000008aff537230 */ /* 0x000fe40000004100 */
[C---:B------:R-:W-:Y:S01]  /*73e0*/  FMUL R11, R78.reuse, R11 ;  /* 0x0000000b4e0b7220 */ /* 0x040fe20000400000 */
[----:B------:R-:W-:Y:S02]  /*73f0*/  HADD2.F32 R89, -RZ, R150.H0_H0 ;  /* 0x20000096ff597230 */ /* 0x000fe40000004100 */
[C---:B------:R-:W-:Y:S01]  /*7400*/  FFMA R10, R81.reuse, R85, R10 ;  /* 0x00000055510a7223 */ /* 0x040fe2000000000a */
[--C-:B------:R-:W-:Y:S02]  /*7410*/  HADD2.F32 R134, -RZ, R136.reuse.H0_H0 ;  /* 0x20000088ff867230 */ /* 0x100fe40000004100 */
[C---:B------:R-:W-:Y:S01]  /*7420*/  FFMA R11, R81.reuse, R86, R11 ;  /* 0x00000056510b7223 */ /* 0x040fe2000000000b */
[C---:B------:R-:W-:Y:S01]  /*7430*/  FFMA R12, R81.reuse, R87, R12 ;  /* 0x00000057510c7223 */ /* 0x040fe2000000000c */
[----:B------:R-:W-:Y:S01]  /*7440*/  FFMA R13, R81, R88, R13 ;  /* 0x00000058510d7223 */ /* 0x000fe2000000000d */
[----:B------:R-:W-:Y:S01]  /*7450*/  F2FP.SATFINITE.E4M3.F32.PACK_AB_MERGE_C R86, R7, R6, RZ ;  /* 0x000000060756723e */ /* 0x000fe200048070ff */
[C---:B------:R-:W-:Y:S01]  /*7460*/  FMUL R7, R78.reuse, R24 ;  /* 0x000000184e077220 */ /* 0x040fe20000400000 */
[----:B------:R-:W-:Y:S01]  /*7470*/  F2FP.SATFINITE.E4M3.F32.PACK_AB_MERGE_C R138, R11, R10, RZ ;  /* 0x0000000a0b8a723e */ /* 0x000fe200048070ff */
[C---:B------:R-:W-:Y:S01]  /*7480*/  FMUL R10, R78.reuse, R25 ;  /* 0x000000194e0a7220 */ /* 0x040fe20000400000 */
[C---:B------:R-:W-:Y:S01]  /*7490*/  FMUL R25, R78.reuse, R32 ;  /* 0x000000204e197220 */ /* 0x040fe20000400000 */
[----:B------:R-:W-:Y:S02]  /*74a0*/  HADD2.F32 R137, -RZ, R136.H1_H1 ;  /* 0x30000088ff897230 */ /* 0x000fe40000004100 */
[C---:B------:R-:W-:Y:S01]  /*74b0*/  FMUL R14, R78.reuse, R14 ;  /* 0x0000000e4e0e7220 */ /* 0x040fe20000400000 */
[----:B------:R-:W-:Y:S02]  /*74c0*/  HADD2.F32 R90, -RZ, R150.H1_H1 ;  /* 0x30000096ff5a7230 */ /* 0x000fe40000004100 */
[C---:B------:R-:W-:Y:S01]  /*74d0*/  FMUL R15, R78.reuse, R15 ;  /* 0x0000000f4e0f7220 */ /* 0x040fe20000400000 */
[--C-:B------:R-:W-:Y:S02]  /*74e0*/  HADD2.F32 R93, -RZ, R151.reuse.H0_H0 ;  /* 0x20000097ff5d7230 */ /* 0x100fe40000004100 */
[C---:B------:R-:W-:Y:S01]  /*74f0*/  FFMA R14, R81.reuse, R89, R14 ;  /* 0x00000059510e7223 */ /* 0x040fe2000000000e */
[----:B------:R-:W-:Y:S02]  /*7500*/  HADD2.F32 R94, -RZ, R151.H1_H1 ;  /* 0x30000097ff5e7230 */ /* 0x000fe40000004100 */
[C---:B------:R-:W-:Y:S01]  /*7510*/  FFMA R15, R81.reuse, R90, R15 ;  /* 0x0000005a510f7223 */ /* 0x040fe2000000000f */
[C---:B------:R-:W-:Y:S01]  /*7520*/  FFMA R16, R81.reuse, R91, R16 ;  /* 0x0000005b51107223 */ /* 0x040fe20000000010 */
[----:B------:R-:W-:Y:S01]  /*7530*/  FFMA R17, R81, R92, R17 ;  /* 0x0000005c51117223 */ /* 0x000fe20000000011 */
[C---:B------:R-:W-:Y:S01]  /*7540*/  FMUL R18, R78.reuse, R18 ;  /* 0x000000124e127220 */ /* 0x040fe20000400000 */
[C---:B------:R-:W-:Y:S01]  /*7550*/  FMUL R19, R78.reuse, R19 ;  /* 0x000000134e137220 */ /* 0x040fe20000400000 */
[--C-:B------:R-:W-:Y:S01]  /*7560*/  HADD2.F32 R96, -RZ, R152.reuse.H0_H0 ;  /* 0x20000098ff607230 */ /* 0x100fe20000004100 */
[----:B------:R-:W-:Y:S01]  /*7570*/  F2FP.SATFINITE.E4M3.F32.PACK_AB_MERGE_C R14, R15, R14, RZ ;  /* 0x0000000e0f0e723e */ /* 0x000fe200048070ff */
[C---:B------:R-:W-:Y:S01]  /*7580*/  FFMA R18, R81.reuse, R93, R18 ;  /* 0x0000005d51127223 */ /* 0x040fe20000000012 */
[C---:B------:R-:W-:Y:S01]  /*7590*/  FFMA R19, R81.reuse, R94, R19 ;  /* 0x0000005e51137223 */ /* 0x040fe20000000013 */
[C---:B------:R-:W-:Y:S01]  /*75a0*/  FFMA R0, R81.reuse, R95, R0 ;  /* 0x0000005f51007223 */ /* 0x040fe20000000000 */
[----:B------:R-:W-:Y:S01]  /*75b0*/  FFMA R2, R81, R97, R2 ;  /* 0x0000006151027223 */ /* 0x000fe20000000002 */
[----:B------:R-:W-:Y:S02]  /*75c0*/  HADD2.F32 R99, -RZ, R152.H1_H1 ;  /* 0x30000098ff637230 */ /* 0x000fe40000004100 */
[C---:B------:R-:W-:Y:S01]  /*75d0*/  FMUL R3, R78.reuse, R22 ;  /* 0x000000164e037220 */ /* 0x040fe20000400000 */
[----:B------:R-:W-:Y:S01]  /*75e0*/  F2FP.SATFINITE.E4M3.F32.PACK_AB_MERGE_C R18, R19, R18, RZ ;  /* 0x000000121312723e */ /* 0x000fe200048070ff */
[C---:B------:R-:W-:Y:S01]  /*75f0*/  FMUL R22, R78.reuse, R29 ;  /* 0x0000001d4e167220 */ /* 0x040fe20000400000 */
[C---:B------:R-:W-:Y:S01]  /*7600*/  FMUL R29, R78.reuse, R36 ;  /* 0x000000244e1d7220 */ /* 0x040fe20000400000 */
[C---:B------:R-:W-:Y:S01]  /*7610*/  FFMA R3, R81.reuse, R96, R3 ;  /* 0x0000006051037223 */ /* 0x040fe20000000003 */
[C---:B------:R-:W-:Y:S01]  /*7620*/  FMUL R6, R78.reuse, R23 ;  /* 0x000000174e067220 */ /* 0x040fe20000400000 */
[--C-:B------:R-:W-:Y:S02]  /*7630*/  HADD2.F32 R100, -RZ, R153.reuse.H0_H0 ;  /* 0x20000099ff647230 */ /* 0x100fe40000004100 */
[C---:B------:R-:W-:Y:S01]  /*7640*/  FMUL R11, R78.reuse, R26 ;  /* 0x0000001a4e0b7220 */ /* 0x040fe20000400000 */
[----:B------:R-:W-:Y:S02]  /*7650*/  HADD2.F32 R103, -RZ, R153.H1_H1 ;  /* 0x30000099ff677230 */ /* 0x000fe40000004100 */
[C---:B------:R-:W-:Y:S01]  /*7660*/  FFMA R6, R81.reuse, R99, R6 ;  /* 0x0000006351067223 */ /* 0x040fe20000000006 */
[C---:B------:R-:W-:Y:S01]  /*7670*/  FFMA R7, R81.reuse, R98, R7 ;  /* 0x0000006251077223 */ /* 0x040fe20000000007 */
[C---:B------:R-:W-:Y:S01]  /*7680*/  FFMA R10, R81.reuse, R101, R10 ;  /* 0x00000065510a7223 */ /* 0x040fe2000000000a */
[C---:B------:R-:W-:Y:S01]  /*7690*/  FFMA R11, R81.reuse, R100, R11 ;  /* 0x00000064510b7223 */ /* 0x040fe2000000000b */
[----:B------:R-:W-:Y:S01]  /*76a0*/  FMUL R26, R78, R33 ;  /* 0x000000214e1a7220 */ /* 0x000fe20000400000 */
[----:B------:R-:W-:Y:S01]  /*76b0*/  F2FP.SATFINITE.E4M3.F32.PACK_AB_MERGE_C R3, R6, R3, RZ ;  /* 0x000000030603723e */ /* 0x000fe200048070ff */
[C---:B------:R-:W-:Y:S01]  /*76c0*/  FMUL R33, R78.reuse, R40 ;  /* 0x000000284e217220 */ /* 0x040fe20000400000 */
        /* <DEDUP_REMOVED lines=8> */
[C---:B------:R-:W-:Y:S01]  /*7750*/  FMUL R30, R78.reuse, R37 ;  /* 0x000000254e1e7220 */ /* 0x040fe20000400000 */
[C---:B------:R-:W-:Y:S01]  /*7760*/  FMUL R37, R78.reuse, R44 ;  /* 0x0000002c4e257220 */ /* 0x040fe20000400000 */
[C---:B------:R-:W-:Y:S01]  /*7770*/  FMUL R24, R78.reuse, R31 ;  /* 0x0000001f4e187220 */ /* 0x040fe20000400000 */
[----:B------:R-:W-:Y:S01]  /*7780*/  F2FP.F16.E4M3.UNPACK_B R158, R158.H1 ;  /* 0x0000009eff9e723e */ /* 0x000fe200030006ff */
[--C-:B------:R-:W-:Y:S02]  /*7790*/  HADD2.F32 R108, -RZ, R155.reuse.H0_H0 ;  /* 0x2000009bff6c7230 */ /* 0x100fe40000004100 */
[----:B------:R-:W-:Y:S01]  /*77a0*/  FMUL R27, R78, R34 ;  /* 0x000000224e1b7220 */ /* 0x000fe20000400000 */
[----:B------:R-:W-:Y:S02]  /*77b0*/  HADD2.F32 R111, -RZ, R155.H1_H1 ;  /* 0x3000009bff6f7230 */ /* 0x000fe40000004100 */
[C---:B------:R-:W-:Y:S01]  /*77c0*/  FFMA R24, R81.reuse, R107, R24 ;  /* 0x0000006b51187223 */ /* 0x040fe20000000018 */
[----:B------:R-:W-:Y:S01]  /*77d0*/  F2FP.F16.E4M3.UNPACK_B R159, R159.H1 ;  /* 0x0000009fff9f723e */ /* 0x000fe200030006ff */
[C---:B------:R-:W-:Y:S01]  /*77e0*/  FFMA R25, R81.reuse, R106, R25 ;  /* 0x0000006a51197223 */ /* 0x040fe20000000019 */
[C---:B------:R-:W-:Y:S01]  /*77f0*/  FFMA R26, R81.reuse, R109, R26 ;  /* 0x0000006d511a7223 */ /* 0x040fe2000000001a */
[----:B------:R-:W-:Y:S01]  /*7800*/  F2FP.F16.E4M3.UNPACK_B R160, R160.H1 ;  /* 0x000000a0ffa0723e */ /* 0x000fe200030006ff */
[C---:B------:R-:W-:Y:S01]  /*7810*/  FFMA R27, R81.reuse, R108, R27 ;  /* 0x0000006c511b7223 */ /* 0x040fe2000000001b */
[----:B------:R-:W-:Y:S01]  /*7820*/  F2FP.SATFINITE.E4M3.F32.PACK_AB_MERGE_C R6, R24, R23, RZ ;  /* 0x000000171806723e */ /* 0x000fe200048070ff */
[C---:B------:R-:W-:Y:S01]  /*7830*/  FMUL R34, R78.reuse, R41 ;  /* 0x000000294e227220 */ /* 0x040fe20000400000 */
[C---:B------:R-:W-:Y:S01]  /*7840*/  FMUL R41, R78.reuse, R48 ;  /* 0x000000304e297220 */ /* 0x040fe20000400000 */
[----:B------:R-:W-:Y:S01]  /*7850*/  FMUL R28, R78, R35 ;  /* 0x000000234e1c7220 */ /* 0x000fe20000400000 */
[----:B------:R-:W-:Y:S01]  /*7860*/  F2FP.F16.E4M3.UNPACK_B R161, R161.H1 ;  /* 0x000000a1ffa1723e */ /* 0x000fe200030006ff */
[--C-:B------:R-:W-:Y:S01]  /*7870*/  HADD2.F32 R112, -RZ, R156.reuse.H0_H0 ;  /* 0x2000009cff707230 */ /* 0x100fe20000004100 */
[----:B------:R-:W-:Y:S01]  /*7880*/  F2FP.SATFINITE.E4M3.F32.PACK_AB_MERGE_C R6, R22, R21, R6 ;  /* 0x000000151606723e */ /* 0x000fe20004807006 */
[C---:B------:R-:W-:Y:S01]  /*7890*/  FFMA R28, R81.reuse, R111, R28 ;  /* 0x0000006f511c7223 */ /* 0x040fe2000000001c */
[C---:B------:R-:W-:Y:S01]  /*78a0*/  FFMA R29, R81.reuse, R110, R29 ;  /* 0x0000006e511d7223 */ /* 0x040fe2000000001d */
[C---:B------:R-:W-:Y:S01]  /*78b0*/  FFMA R30, R81.reuse, R113, R30 ;  /* 0x00000071511e7223 */ /* 0x040fe2000000001e */
[----:B------:R-:W-:Y:S02]  /*78c0*/  HADD2.F32 R115, -RZ, R156.H1_H1 ;  /* 0x3000009cff737230 */ /* 0x000fe40000004100 */
[C---:B------:R-:W-:Y:S01]  /*78d0*/  FMUL R31, R78.reuse, R38 ;  /* 0x000000264e1f7220 */ /* 0x040fe20000400000 */
[----:B------:R-:W-:Y:S01]  /*78e0*/  F2FP.F16.E4M3.UNPACK_B R162, R162.H1 ;  /* 0x000000a2ffa2723e */ /* 0x000fe200030006ff */
[C---:B------:R-:W-:Y:S01]  /*78f0*/  FMUL R38, R78.reuse, R45 ;  /* 0x0000002d4e267220 */ /* 0x040fe20000400000 */
[C---:B------:R-:W-:Y:S01]  /*7900*/  FMUL R45, R78.reuse, R52 ;  /* 0x000000344e2d7220 */ /* 0x040fe20000400000 */
[----:B------:R-:W-:Y:S01]  /*7910*/  F2FP.F16.E4M3.UNPACK_B R163, R163.H1 ;  /* 0x000000a3ffa3723e */ /* 0x000fe200030006ff */
[----:B------:R-:W-:Y:S01]  /*7920*/  FFMA R31, R81, R112, R31 ;  /* 0x00000070511f7223 */ /* 0x000fe2000000001f */
[----:B------:R-:W-:Y:S01]  /*7930*/  FMUL R52, R78, R59 ;  /* 0x0000003b4e347220 */ /* 0x000fe20000400000 */
[----:B------:R-:W-:Y:S01]  /*7940*/  IADD3 R76, PT, PT, R76, 0x1, RZ ;  /* 0x000000014c4c7810 */ /* 0x000fe20007ffe0ff */
[C---:B------:R-:W-:Y:S01]  /*7950*/  FMUL R59, R78.reuse, R66 ;  /* 0x000000424e3b7220 */ /* 0x040fe20000400000 */
[----:B------:R-:W-:Y:S01]  /*7960*/  F2FP.SATFINITE.E4M3.F32.PACK_AB_MERGE_C R66, R13, R12, R14 ;  /* 0x0000000c0d42723e */ /* 0x000fe2000480700e */
[C---:B------:R-:W-:Y:S01]  /*7970*/  FMUL R32, R78.reuse, R39 ;  /* 0x000000274e207220 */ /* 0x040fe20000400000 */
[--C-:B------:R-:W-:Y:S02]  /*7980*/  HADD2.F32 R116, -RZ, R157.reuse.H0_H0 ;  /* 0x2000009dff747230 */ /* 0x100fe40000004100 */
[C---:B------:R-:W-:Y:S01]  /*7990*/  FMUL R35, R78.reuse, R42 ;  /* 0x0000002a4e237220 */ /* 0x040fe20000400000 */
[----:B------:R-:W-:Y:S02]  /*79a0*/  HADD2.F32 R119, -RZ, R157.H1_H1 ;  /* 0x3000009dff777230 */ /* 0x000fe40000004100 */
[C---:B------:R-:W-:Y:S01]  /*79b0*/  FFMA R32, R81.reuse, R115, R32 ;  /* 0x0000007351207223 */ /* 0x040fe20000000020 */
[----:B------:R-:W-:Y:S01]  /*79c0*/  FMUL R36, R78, R43 ;  /* 0x0000002b4e247220 */ /* 0x000fe20000400000 */
[C---:B------:R-:W-:Y:S01]  /*79d0*/  FFMA R33, R81.reuse, R114, R33 ;  /* 0x0000007251217223 */ /* 0x040fe20000000021 */
[C---:B------:R-:W-:Y:S01]  /*79e0*/  FFMA R34, R81.reuse, R117, R34 ;  /* 0x0000007551227223 */ /* 0x040fe20000000022 */
[--C-:B------:R-:W-:Y:S01]  /*79f0*/  HADD2.F32 R120, -RZ, R158.reuse.H0_H0 ;  /* 0x2000009eff787230 */ /* 0x100fe20000004100 */
[----:B------:R-:W-:Y:S01]  /*7a00*/  F2FP.SATFINITE.E4M3.F32.PACK_AB_MERGE_C R32, R32, R31, RZ ;  /* 0x0000001f2020723e */ /* 0x000fe200048070ff */
[C---:B------:R-:W-:Y:S01]  /*7a10*/  FFMA R35, R81.reuse, R116, R35 ;  /* 0x0000007451237223 */ /* 0x040fe20000000023 */
[----:B------:R-:W-:Y:S02]  /*7a20*/  HADD2.F32 R123, -RZ, R158.H1_H1 ;  /* 0x3000009eff7b7230 */ /* 0x000fe40000004100 */
[----:B------:R-:W-:Y:S01]  /*7a30*/  FMUL R39, R78, R46 ;  /* 0x0000002e4e277220 */ /* 0x000fe20000400000 */
[----:B------:R-:W-:Y:S01]  /*7a40*/  F2FP.SATFINITE.E4M3.F32.PACK_AB_MERGE_C R32, R30, R29, R32 ;  /* 0x0000001d1e20723e */ /* 0x000fe20004807020 */
[C---:B------:R-:W-:Y:S01]  /*7a50*/  FFMA R36, R81.reuse, R119, R36 ;  /* 0x0000007751247223 */ /* 0x040fe20000000024 */
[C---:B------:R-:W-:Y:S01]  /*7a60*/  FMUL R40, R78.reuse, R47 ;  /* 0x0000002f4e287220 */ /* 0x040fe20000400000 */
[C---:B------:R-:W-:Y:S01]  /*7a70*/  FFMA R37, R81.reuse, R118, R37 ;  /* 0x0000007651257223 */ /* 0x040fe20000000025 */
[C---:B------:R-:W-:Y:S01]  /*7a80*/  FFMA R38, R81.reuse, R121, R38 ;  /* 0x0000007951267223 */ /* 0x040fe20000000026 */
[C---:B------:R-:W-:Y:S01]  /*7a90*/  FMUL R42, R78.reuse, R49 ;  /* 0x000000314e2a7220 */ /* 0x040fe20000400000 */
[--C-:B------:R-:W-:Y:S02]  /*7aa0*/  HADD2.F32 R124, -RZ, R159.reuse.H0_H0 ;  /* 0x2000009fff7c7230 */ /* 0x100fe40000004100 */
[C---:B------:R-:W-:Y:S01]  /*7ab0*/  FFMA R39, R81.reuse, R120, R39 ;  /* 0x0000007851277223 */ /* 0x040fe20000000027 */
[----:B------:R-:W-:Y:S02]  /*7ac0*/  HADD2.F32 R127, -RZ, R159.H1_H1 ;  /* 0x3000009fff7f7230 */ /* 0x000fe40000004100 */
[C---:B------:R-:W-:Y:S01]  /*7ad0*/  FMUL R43, R78.reuse, R50 ;  /* 0x000000324e2b7220 */ /* 0x040fe20000400000 */
[C---:B------:R-:W-:Y:S01]  /*7ae0*/  FFMA R40, R81.reuse, R123, R40 ;  /* 0x0000007b51287223 */ /* 0x040fe20000000028 */
[C---:B------:R-:W-:Y:S01]  /*7af0*/  FMUL R44, R78.reuse, R51 ;  /* 0x000000334e2c7220 */ /* 0x040fe20000400000 */
[C---:B------:R-:W-:Y:S01]  /*7b00*/  FFMA R41, R81.reuse, R122, R41 ;  /* 0x0000007a51297223 */ /* 0x040fe20000000029 */
[C---:B------:R-:W-:Y:S01]  /*7b10*/  FMUL R50, R78.reuse, R57 ;  /* 0x000000394e327220 */ /* 0x040fe20000400000 */
[C---:B------:R-:W-:Y:S01]  /*7b20*/  FMUL R57, R78.reuse, R64 ;  /* 0x000000404e397220 */ /* 0x040fe20000400000 */
[----:B------:R-:W-:Y:S01]  /*7b30*/  FFMA R42, R81, R125, R42 ;  /* 0x0000007d512a7223 */ /* 0x000fe2000000002a */
[C---:B------:R-:W-:Y:S01]  /*7b40*/  FMUL R46, R78.reuse, R53 ;  /* 0x000000354e2e7220 */ /* 0x040fe20000400000 */
[--C-:B------:R-:W-:Y:S01]  /*7b50*/  HADD2.F32 R128, -RZ, R160.reuse.H0_H0 ;  /* 0x200000a0ff807230 */ /* 0x100fe20000004100 */
[----:B------:R-:W-:Y:S01]  /*7b60*/  F2FP.SATFINITE.E4M3.F32.PACK_AB_MERGE_C R64, R5, R4, R86 ;  /* 0x000000040540723e */ /* 0x000fe20004807056 */
[C---:B------:R-:W-:Y:S01]  /*7b70*/  FMUL R51, R78.reuse, R58 ;  /* 0x0000003a4e337220 */ /* 0x040fe20000400000 */
[C---:B------:R-:W-:Y:S01]  /*7b80*/  FMUL R53, R78.reuse, R60 ;  /* 0x0000003c4e357220 */ /* 0x040fe20000400000 */
[C---:B------:R-:W-:Y:S01]  /*7b90*/  FFMA R43, R81.reuse, R124, R43 ;  /* 0x0000007c512b7223 */ /* 0x040fe2000000002b */
[----:B------:R-:W-:Y:S02]  /*7ba0*/  HADD2.F32 R131, -RZ, R160.H1_H1 ;  /* 0x300000a0ff837230 */ /* 0x000fe40000004100 */
[C---:B------:R-:W-:Y:S01]  /*7bb0*/  FMUL R47, R78.reuse, R54 ;  /* 0x000000364e2f7220 */ /* 0x040fe20000400000 */
[C---:B------:R-:W-:Y:S01]  /*7bc0*/  FMUL R58, R78.reuse, R65 ;  /* 0x000000414e3a7220 */ /* 0x040fe20000400000 */
[----:B------:R-:W-:Y:S01]  /*7bd0*/  FMUL R60, R78, R67 ;  /* 0x000000434e3c7220 */ /* 0x000fe20000400000 */
[----:B------:R-:W-:Y:S01]  /*7be0*/  F2FP.SATFINITE.E4M3.F32.PACK_AB_MERGE_C R5, R20, R11, RZ ;  /* 0x0000000b1405723e */ /* 0x000fe200048070ff */
[----:B------:R-:W-:Y:S01]  /*7bf0*/  FFMA R44, R81, R127, R44 ;  /* 0x0000007f512c7223 */ /* 0x000fe2000000002c */
[C---:B------:R-:W-:Y:S01]  /*7c00*/  FMUL R48, R78.reuse, R55 ;  /* 0x000000374e307220 */ /* 0x040fe20000400000 */
[----:B------:R-:W-:Y:S01]  /*7c10*/  F2FP.SATFINITE.E4M3.F32.PACK_AB_MERGE_C R65, R9, R8, R138 ;  /* 0x000000080941723e */ /* 0x000fe2000480708a */
[----:B------:R-:W-:Y:S01]  /*7c20*/  FFMA R45, R81, R126, R45 ;  /* 0x0000007e512d7223 */ /* 0x000fe2000000002d */
[----:B------:R-:W-:Y:S01]  /*7c30*/  F2FP.SATFINITE.E4M3.F32.PACK_AB_MERGE_C R67, R17, R16, R18 ;  /* 0x000000101143723e */ /* 0x000fe20004807012 */
[----:B------:R-:W-:Y:S01]  /*7c40*/  FMUL R49, R78, R56 ;  /* 0x000000384e317220 */ /* 0x000fe20000400000 */
[C---:B------:R-:W-:Y:S01]  /*7c50*/  FFMA R46, R81.reuse, R129, R46 ;  /* 0x00000081512e7223 */ /* 0x040fe2000000002e */
[--C-:B------:R-:W-:Y:S02]  /*7c60*/  HADD2.F32 R132, -RZ, R161.reuse.H0_H0 ;  /* 0x200000a1ff847230 */ /* 0x100fe40000004100 */
[C---:B------:R-:W-:Y:S01]  /*7c70*/  FFMA R47, R81.reuse, R128, R47 ;  /* 0x00000080512f7223 */ /* 0x040fe2000000002f */
[----:B------:R1:W-:Y:S01]  /*7c80*/  STS.128 [R172+UR49+0x6200], R64 ;  /* 0x00620040ac007988 */ /* 0x0003e20008000c31 */
[----:B------:R-:W-:Y:S01]  /*7c90*/  HADD2.F32 R135, -RZ, R161.H1_H1 ;  /* 0x300000a1ff877230 */ /* 0x000fe20000004100 */
[----:B------:R-:W-:Y:S01]  /*7ca0*/  F2FP.SATFINITE.E4M3.F32.PACK_AB_MERGE_C R5, R10, R7, R5 ;  /* 0x000000070a05723e */ /* 0x000fe20004807005 */
[C---:B------:R-:W-:Y:S01]  /*7cb0*/  FFMA R48, R81.reuse, R131, R48 ;  /* 0x0000008351307223 */ /* 0x040fe20000000030 */
[----:B------:R-:W-:Y:S01]  /*7cc0*/  F2FP.SATFINITE.E4M3.F32.PACK_AB_MERGE_C R7, R28, R27, RZ ;  /* 0x0000001b1c07723e */ /* 0x000fe200048070ff */
        /* <DEDUP_REMOVED lines=8> */
[----:B------:R-:W-:Y:S01]  /*7d50*/  FMUL R56, R78, R63 ;  /* 0x0000003f4e387220 */ /* 0x000fe20000400000 */
[----:B------:R-:W-:Y:S01]  /*7d60*/  F2FP.SATFINITE.E4M3.F32.PACK_AB_MERGE_C R4, R2, R0, R3 ;  /* 0x000000000204723e */ /* 0x000fe20004807003 */
[C---:B------:R-:W-:Y:S01]  /*7d70*/  FFMA R53, R81.reuse, R134, R53 ;  /* 0x0000008651357223 */ /* 0x040fe20000000035 */
[----:B------:R-:W-:Y:S01]  /*7d80*/  F2FP.SATFINITE.E4M3.F32.PACK_AB_MERGE_C R7, R26, R25, R7 ;  /* 0x000000191a07723e */ /* 0x000fe20004807007 */
[C---:B------:R-:W-:Y:S01]  /*7d90*/  FFMA R54, R81.reuse, R137, R54 ;  /* 0x0000008951367223 */ /* 0x040fe20000000036 */
[--C-:B------:R-:W-:Y:S02]  /*7da0*/  HADD2.F32 R84, -RZ, R163.reuse.H0_H0 ;  /* 0x200000a3ff547230 */ /* 0x100fe40000004100 */
[C---:B------:R-:W-:Y:S01]  /*7db0*/  FFMA R55, R81.reuse, R136, R55 ;  /* 0x0000008851377223 */ /* 0x040fe20000000037 */
[----:B------:R-:W-:Y:S01]  /*7dc0*/  HADD2.F32 R85, -RZ, R163.H1_H1 ;  /* 0x300000a3ff557230 */ /* 0x000fe20000004100 */
[----:B------:R1:W-:Y:S01]  /*7dd0*/  STS.128 [R204+0x6010], R4 ;  /* 0x00601004cc007388 */ /* 0x0003e20000000c00 */
[----:B------:R-:W-:Y:S01]  /*7de0*/  F2FP.SATFINITE.E4M3.F32.PACK_AB_MERGE_C R35, R36, R35, RZ ;  /* 0x000000232423723e */ /* 0x000fe200048070ff */
[C---:B------:R-:W-:Y:S01]  /*7df0*/  FFMA R56, R81.reuse, R139, R56 ;  /* 0x0000008b51387223 */ /* 0x040fe20000000038 */
[----:B------:R-:W-:Y:S01]  /*7e00*/  F2FP.SATFINITE.E4M3.F32.PACK_AB_MERGE_C R39, R40, R39, RZ ;  /* 0x000000272827723e */ /* 0x000fe200048070ff */
[C---:B------:R-:W-:Y:S01]  /*7e10*/  FFMA R57, R81.reuse, R82, R57 ;  /* 0x0000005251397223 */ /* 0x040fe20000000039 */
[----:B------:R-:W-:Y:S01]  /*7e20*/  F2FP.SATFINITE.E4M3.F32.PACK_AB_MERGE_C R43, R44, R43, RZ ;  /* 0x0000002b2c2b723e */ /* 0x000fe200048070ff */
[C---:B------:R-:W-:Y:S01]  /*7e30*/  FFMA R58, R81.reuse, R83, R58 ;  /* 0x00000053513a7223 */ /* 0x040fe2000000003a */
[C---:B------:R-:W-:Y:S01]  /*7e40*/  FFMA R59, R81.reuse, R84, R59 ;  /* 0x00000054513b7223 */ /* 0x040fe2000000003b */
[----:B------:R-:W-:Y:S01]  /*7e50*/  F2FP.SATFINITE.E4M3.F32.PACK_AB_MERGE_C R33, R34, R33, R35 ;  /* 0x000000212221723e */ /* 0x000fe20004807023 */
        /* <DEDUP_REMOVED lines=11> */
[----:B------:R-:W-:Y:S05]  /*7f10*/  F2FP.SATFINITE.E4M3.F32.PACK_AB_MERGE_C R51, R58, R57, R59 ;  /* 0x000000393a33723e */ /* 0x000fea000480703b */
        /* <DEDUP_REMOVED lines=9> */
[----:B------:R-:W-:Y:S02]  /*7fb0*/  UIADD3 UR8, UP0, UPT, UR52, 0x680, URZ ;  /* 0x0000068034087890 */ /* 0x000fe4000ff1e0ff */
[----:B------:R-:W-:Y:S02]  /*7fc0*/  UIADD3 UR5, UPT, UPT, UR41, 0x40, URZ ;  /* 0x0000004029057890 */ /* 0x000fe4000fffe0ff */
[----:B------:R-:W-:Y:S02]  /*7fd0*/  UIADD3 UR4, UPT, UPT, UR49, 0x6200, URZ ;  /* 0x0000620031047890 */ /* 0x000fe4000fffe0ff */
[----:B------:R-:W-:Y:S01]  /*7fe0*/  UIADD3.X UR9, UPT, UPT, URZ, UR53, URZ, UP0, !UPT ;  /* 0x00000035ff097290 */ /* 0x000fe200087fe4ff */
[----:B------:R-:W-:Y:S01]  /*7ff0*/  UMOV UR6, UR42 ;  /* 0x0000002a00067c82 */ /* 0x000fe20008000000 */
[----:B------:R-:W-:Y:S07]  /*8000*/  UMOV UR7, UR36 ;  /* 0x0000002400077c82 */ /* 0x000fee0008000000 */
[----:B------:R2:W-:Y:S01]  /*8010*/  UTMASTG.3D [UR4], [UR8] ;  /* 0x00000004080073b5 */ /* 0x0005e20008010000 */
[----:B------:R0:W-:Y:S01]  /*8020*/  UTMACMDFLUSH ;  /* 0x00000000000079b7 */ /* 0x0001e20000000000 */
[----:B--2---:R-:W-:Y:S04]  /*8030*/  DEPBAR.LE SB0, 0x1 ;  /* 0x000080400000791a */ /* 0x004fe80000000000 */
.L_x_103:
[----:B------:R-:W-:Y:S05]  /*8040*/  BSYNC.RECONVERGENT B0 ;  /* 0x0000000000007941 */ /* 0x000fea0003800200 */
.L_x_102:
[----:B------:R-:W-:Y:S01]  /*8050*/  BAR.SYNC.DEFER_BLOCKING 0x1, 0x80 ;  /* 0x0042000000007b1d */ /* 0x000fe20000010000 */
[----:B------:R-:W-:Y:S01]  /*8060*/  ISETP.NE.AND P2, PT, R194, RZ, PT ;  /* 0x000000ffc200720c */ /* 0x000fe20003f45270 */
[----:B------:R-:W-:Y:S01]  /*8070*/  IMAD.IADD R20, R75, 0x1, R147 ;  /* 0x000000014b147824 */ /* 0x000fe200078e0293 */
[----:B------:R-:W-:Y:S01]  /*8080*/  ISETP.NE.AND P0, PT, R195, 0x2, PT ;  /* 0x00000002c300780c */ /* 0x000fe20003f05270 */
[----:B------:R-:W-:Y:S01]  /*8090*/  IMAD.IADD R21, R77, 0x1, R170 ;  /* 0x000000014d157824 */ /* 0x000fe200078e02aa */
[----:B------:R-:W-:Y:S02]  /*80a0*/  ISETP.NE.AND P1, PT, R76, 0x4, PT ;  /* 0x000000044c00780c */ /* 0x000fe40003f25270 */
[----:B------:R-:W-:Y:S02]  /*80b0*/  SEL R3, RZ, 0x1, P0 ;  /* 0x00000001ff037807 */ /* 0x000fe40000000000 */
[----:B------:R-:W-:Y:S02]  /*80c0*/  SEL R0, RZ, 0x1, P1 ;  /* 0x00000001ff007807 */ /* 0x000fe40000800000 */
[----:B------:R-:W-:Y:S02]  /*80d0*/  LOP3.LUT R182, R182, R3, RZ, 0x3c, !PT ;  /* 0x00000003b6b67212 */ /* 0x000fe400078e3cff */
[----:B------:R-:W-:Y:S02]  /*80e0*/  LOP3.LUT R183, R183, R0, RZ, 0x3c, !PT ;  /* 0x00000000b7b77212 */ /* 0x000fe400078e3cff */
[----:B------:R-:W-:Y:S02]  /*80f0*/  @P2 R2UR UR36, R179 ;  /* 0x00000000b32422ca */ /* 0x000fe400000e0000 */
[----:B------:R-:W-:Y:S02]  /*8100*/  SEL R195, R195, RZ, P0 ;  /* 0x000000ffc3c37207 */ /* 0x000fe40000000000 */
[----:B------:R-:W-:Y:S01]  /*8110*/  SEL R76, R76, RZ, P1 ;  /* 0x000000ff4c4c7207 */ /* 0x000fe20000800000 */
[----:B------:R-:W-:Y:S10]  /*8120*/  @P2 BRA `(.L_x_104) ;  /* 0xffffffc400bc2947 */ /* 0x000ff4000383ffff */
[----:B------:R-:W-:Y:S05]  /*8130*/  EXIT ;  /* 0x000000000000794d */ /* 0x000fea0003800000 */
.L_x_19:
[----:B--2---:R2:W1:Y:S02]  /*8140*/  SYNCS.PHASECHK.TRANS64.TRYWAIT P0, [R3+URZ+0xd0], R2 ;  /* 0x0000d002030075a7 */ /* 0x00446400080011ff */
[----:B-1----:R-:W-:Y:S05]  /*8150*/  @!P0 NANOSLEEP.SYNCS 0x989680 ;  /* 0x009896800000895d */ /* 0x002fea0003900000 */
[----:B------:R-:W1:Y:S02]  /*8160*/  @!P0 SYNCS.PHASECHK.TRANS64 P0, [R3+URZ+0xd0], R2 ;  /* 0x0000d002030085a7 */ /* 0x000e6400080010ff */
[----:B-1----:R-:W-:Y:S05]  /*8170*/  @!P0 BRA `(.L_x_19) ;  /* 0xfffffffc00f08947 */ /* 0x002fea000383ffff */
[----:B------:R-:W-:Y:S05]  /*8180*/  BRA `(.L_x_105) ;  /* 0xffffff9000fc7947 */ /* 0x000fea000383ffff */
.L_x_22:
[----:B-1----:R-:W-:-:S07]  /*8190*/  MOV R2, UR33 ;  /* 0x0000002100027c02 */ /* 0x002fce0008000f00 */
.L_x_106:
[----:B-1----:R1:W2:Y:S02]  /*81a0*/  SYNCS.PHASECHK.TRANS64.TRYWAIT P0, [R2+URZ+0x18], R5 ;  /* 0x00001805020075a7 */ /* 0x0022a400080011ff */
[----:B--2---:R-:W-:Y:S05]  /*81b0*/  @!P0 NANOSLEEP.SYNCS 0x989680 ;  /* 0x009896800000895d */ /* 0x004fea0003900000 */
[----:B------:R-:W2:Y:S02]  /*81c0*/  @!P0 SYNCS.PHASECHK.TRANS64 P0, [R2+URZ+0x18], R5 ;  /* 0x00001805020085a7 */ /* 0x000ea400080010ff */
[----:B--2---:R-:W-:Y:S05]  /*81d0*/  @!P0 BRA `(.L_x_106) ;  /* 0xfffffffc00f08947 */ /* 0x004fea000383ffff */
[----:B------:R-:W-:Y:S05]  /*81e0*/  BRA `(.L_x_21) ;  /* 0xffffff94004c7947 */ /* 0x000fea000383ffff */
.L_x_28:
[----:B-1----:R-:W-:-:S07]  /*81f0*/  MOV R2, UR17 ;  /* 0x0000001100027c02 */ /* 0x002fce0008000f00 */
.L_x_107:
[----:B-1----:R1:W2:Y:S02]  /*8200*/  SYNCS.PHASECHK.TRANS64.TRYWAIT P0, [R2+URZ+0x18], R5 ;  /* 0x00001805020075a7 */ /* 0x0022a400080011ff */
[----:B--2---:R-:W-:Y:S05]  /*8210*/  @!P0 NANOSLEEP.SYNCS 0x989680 ;  /* 0x009896800000895d */ /* 0x004fea0003900000 */
[----:B------:R-:W2:Y:S02]  /*8220*/  @!P0 SYNCS.PHASECHK.TRANS64 P0, [R2+URZ+0x18], R5 ;  /* 0x00001805020085a7 */ /* 0x000ea400080010ff */
[----:B--2---:R-:W-:Y:S05]  /*8230*/  @!P0 BRA `(.L_x_107) ;  /* 0xfffffffc00f08947 */ /* 0x004fea000383ffff */
[----:B------:R-:W-:Y:S05]  /*8240*/  BRA `(.L_x_27) ;  /* 0xffffff9400f07947 */ /* 0x000fea000383ffff */
.L_x_32:
[----:B-1----:R1:W2:Y:S02]  /*8250*/  SYNCS.PHASECHK.TRANS64.TRYWAIT P0, [R2+URZ+0x60], R3 ;  /* 0x00006003020075a7 */ /* 0x0022a400080011ff */
[----:B--2---:R-:W-:Y:S05]  /*8260*/  @!P0 NANOSLEEP.SYNCS 0x989680 ;  /* 0x009896800000895d */ /* 0x004fea0003900000 */
[----:B------:R-:W2:Y:S02]  /*8270*/  @!P0 SYNCS.PHASECHK.TRANS64 P0, [R2+URZ+0x60], R3 ;  /* 0x00006003020085a7 */ /* 0x000ea400080010ff */
[----:B--2---:R-:W-:Y:S05]  /*8280*/  @!P0 BRA `(.L_x_32) ;  /* 0xfffffffc00f08947 */ /* 0x004fea000383ffff */
[----:B------:R-:W-:Y:S05]  /*8290*/  BRA `(.L_x_108) ;  /* 0xffffff98007c7947 */ /* 0x000fea000383ffff */
.L_x_36:
[----:B----4-:R-:W-:-:S07]  /*82a0*/  MOV R0, UR5 ;  /* 0x0000000500007c02 */ /* 0x010fce0008000f00 */
.L_x_109:
[----:B-1----:R1:W2:Y:S02]  /*82b0*/  SYNCS.PHASECHK.TRANS64.TRYWAIT P0, [R0+URZ], R3 ;  /* 0x00000003000075a7 */ /* 0x0022a400080011ff */
[----:B--2---:R-:W-:Y:S05]  /*82c0*/  @!P0 NANOSLEEP.SYNCS 0x989680 ;  /* 0x009896800000895d */ /* 0x004fea0003900000 */
[----:B------:R-:W2:Y:S02]  /*82d0*/  @!P0 SYNCS.PHASECHK.TRANS64 P0, [R0+URZ], R3 ;  /* 0x00000003000085a7 */ /* 0x000ea400080010ff */
[----:B--2---:R-:W-:Y:S05]  /*82e0*/  @!P0 BRA `(.L_x_109) ;  /* 0xfffffffc00f08947 */ /* 0x004fea000383ffff */
[----:B------:R-:W-:Y:S05]  /*82f0*/  BRA `(.L_x_110) ;  /* 0xffffff9c00ec7947 */ /* 0x000fea000383ffff */
.L_x_37:
[----:B----4-:R-:W-:-:S07]  /*8300*/  MOV R0, UR5 ;  /* 0x0000000500007c02 */ /* 0x010fce0008000f00 */
.L_x_111:
[----:B-1----:R1:W2:Y:S02]  /*8310*/  SYNCS.PHASECHK.TRANS64.TRYWAIT P0, [R0+URZ], R3 ;  /* 0x00000003000075a7 */ /* 0x0022a400080011ff */
[----:B--2---:R-:W-:Y:S05]  /*8320*/  @!P0 NANOSLEEP.SYNCS 0x989680 ;  /* 0x009896800000895d */ /* 0x004fea0003900000 */
[----:B------:R-:W2:Y:S02]  /*8330*/  @!P0 SYNCS.PHASECHK.TRANS64 P0, [R0+URZ], R3 ;  /* 0x00000003000085a7 */ /* 0x000ea400080010ff */
[----:B--2---:R-:W-:Y:S05]  /*8340*/  @!P0 BRA `(.L_x_111) ;  /* 0xfffffffc00f08947 */ /* 0x004fea000383ffff */
[----:B------:R-:W-:Y:S05]  /*8350*/  BRA `(.L_x_112) ;  /* 0xffffff9c00f87947 */ /* 0x000fea000383ffff */
.L_x_40:
[----:B-1----:R1:W2:Y:S02]  /*8360*/  SYNCS.PHASECHK.TRANS64.TRYWAIT P0, [R0+URZ+0xc0], R5 ;  /* 0x0000c005000075a7 */ /* 0x0022a400080011ff */
[----:B--2---:R-:W-:Y:S05]  /*8370*/  @!P0 NANOSLEEP.SYNCS 0x989680 ;  /* 0x009896800000895d */ /* 0x004fea0003900000 */
[----:B------:R-:W2:Y:S02]  /*8380*/  @!P0 SYNCS.PHASECHK.TRANS64 P0, [R0+URZ+0xc0], R5 ;  /* 0x0000c005000085a7 */ /* 0x000ea400080010ff */
[----:B--2---:R-:W-:Y:S05]  /*8390*/  @!P0 BRA `(.L_x_40) ;  /* 0xfffffffc00f08947 */ /* 0x004fea000383ffff */
[----:B------:R-:W-:Y:S05]  /*83a0*/  BRA `(.L_x_113) ;  /* 0xffffffa000547947 */ /* 0x000fea000383ffff */
.L_x_41:
[----:B------:R-:W-:-:S07]  /*83b0*/  MOV R0, UR5 ;  /* 0x0000000500007c02 */ /* 0x000fce0008000f00 */
.L_x_114:
[----:B-1----:R1:W2:Y:S02]  /*83c0*/  SYNCS.PHASECHK.TRANS64.TRYWAIT P0, [R0+URZ+0x70], R5 ;  /* 0x00007005000075a7 */ /* 0x0022a400080011ff */
[----:B--2---:R-:W-:Y:S05]  /*83d0*/  @!P0 NANOSLEEP.SYNCS 0x989680 ;  /* 0x009896800000895d */ /* 0x004fea0003900000 */
[----:B------:R-:W2:Y:S02]  /*83e0*/  @!P0 SYNCS.PHASECHK.TRANS64 P0, [R0+URZ+0x70], R5 ;  /* 0x00007005000085a7 */ /* 0x000ea400080010ff */
[----:B--2---:R-:W-:Y:S05]  /*83f0*/  @!P0 BRA `(.L_x_114) ;  /* 0xfffffffc00f08947 */ /* 0x004fea000383ffff */
[----:B------:R-:W-:Y:S05]  /*8400*/  BRA `(.L_x_115) ;  /* 0xffffffa000647947 */ /* 0x000fea000383ffff */
.L_x_42:
[----:B-1----:R1:W2:Y:S02]  /*8410*/  SYNCS.PHASECHK.TRANS64.TRYWAIT P1, [R0+URZ+0x60], R5 ;  /* 0x00006005000075a7 */ /* 0x0022a400080211ff */
[----:B--2---:R-:W-:Y:S05]  /*8420*/  @!P1 NANOSLEEP.SYNCS 0x989680 ;  /* 0x009896800000995d */ /* 0x004fea0003900000 */
[----:B------:R-:W2:Y:S02]  /*8430*/  @!P1 SYNCS.PHASECHK.TRANS64 P1, [R0+URZ+0x60], R5 ;  /* 0x00006005000095a7 */ /* 0x000ea400080210ff */
[----:B--2---:R-:W-:Y:S05]  /*8440*/  @!P1 BRA `(.L_x_42) ;  /* 0xfffffffc00f09947 */ /* 0x004fea000383ffff */
[----:B------:R-:W-:Y:S05]  /*8450*/  BRA `(.L_x_116) ;  /* 0xffffffa000947947 */ /* 0x000fea000383ffff */
.L_x_45:
[----:B------:R-:W-:-:S07]  /*8460*/  MOV R0, UR5 ;  /* 0x0000000500007c02 */ /* 0x000fce0008000f00 */
.L_x_117:
[----:B-1----:R1:W2:Y:S02]  /*8470*/  SYNCS.PHASECHK.TRANS64.TRYWAIT P0, [R0+URZ+0x70], R3 ;  /* 0x00007003000075a7 */ /* 0x0022a400080011ff */
[----:B--2---:R-:W-:Y:S05]  /*8480*/  @!P0 NANOSLEEP.SYNCS 0x989680 ;  /* 0x009896800000895d */ /* 0x004fea0003900000 */
[----:B------:R-:W2:Y:S02]  /*8490*/  @!P0 SYNCS.PHASECHK.TRANS64 P0, [R0+URZ+0x70], R3 ;  /* 0x00007003000085a7 */ /* 0x000ea400080010ff */
[----:B--2---:R-:W-:Y:S05]  /*84a0*/  @!P0 BRA `(.L_x_117) ;  /* 0xfffffffc00f08947 */ /* 0x004fea000383ffff */
[----:B------:R-:W-:Y:S05]  /*84b0*/  BRA `(.L_x_44) ;  /* 0xffffffa000e87947 */ /* 0x000fea000383ffff */
.L_x_52:
[----:B-1----:R1:W2:Y:S02]  /*84c0*/  SYNCS.PHASECHK.TRANS64.TRYWAIT P1, [R0+URZ+0x60], R5 ;  /* 0x00006005000075a7 */ /* 0x0022a400080211ff */
[----:B--2---:R-:W-:Y:S05]  /*84d0*/  @!P1 NANOSLEEP.SYNCS 0x989680 ;  /* 0x009896800000995d */ /* 0x004fea0003900000 */
[----:B------:R-:W2:Y:S02]  /*84e0*/  @!P1 SYNCS.PHASECHK.TRANS64 P1, [R0+URZ+0x60], R5 ;  /* 0x00006005000095a7 */ /* 0x000ea400080210ff */
[----:B--2---:R-:W-:Y:S05]  /*84f0*/  @!P1 BRA `(.L_x_52) ;  /* 0xfffffffc00f09947 */ /* 0x004fea000383ffff */
[----:B------:R-:W-:Y:S05]  /*8500*/  BRA `(.L_x_118) ;  /* 0xffffffa800587947 */ /* 0x000fea000383ffff */
.L_x_53:
[----:B------:R-:W-:-:S07]  /*8510*/  MOV R3, UR7 ;  /* 0x0000000700037c02 */ /* 0x000fce0008000f00 */
.L_x_119:
[----:B-1----:R1:W2:Y:S02]  /*8520*/  SYNCS.PHASECHK.TRANS64.TRYWAIT P0, [R3+URZ+0xa0], R0 ;  /* 0x0000a000030075a7 */ /* 0x0022a400080011ff */
[----:B--2---:R-:W-:Y:S05]  /*8530*/  @!P0 NANOSLEEP.SYNCS 0x989680 ;  /* 0x009896800000895d */ /* 0x004fea0003900000 */
[----:B------:R-:W2:Y:S02]  /*8540*/  @!P0 SYNCS.PHASECHK.TRANS64 P0, [R3+URZ+0xa0], R0 ;  /* 0x0000a000030085a7 */ /* 0x000ea400080010ff */
[----:B--2---:R-:W-:Y:S05]  /*8550*/  @!P0 BRA `(.L_x_119) ;  /* 0xfffffffc00f08947 */ /* 0x004fea000383ffff */
[----:B------:R-:W-:Y:S05]  /*8560*/  BRA `(.L_x_120) ;  /* 0xffffffa800907947 */ /* 0x000fea000383ffff */
.L_x_56:
[----:B------:R-:W-:Y:S07]  /*8570*/  MOV R0, UR6 ;  /* 0x0000000600007c02 */ /* 0x000fee0008000f00 */
.L_x_121:
[----:B-1----:R1:W2:Y:S02]  /*8580*/  SYNCS.PHASECHK.TRANS64.TRYWAIT P0, [R0+URZ], R3 ;  /* 0x00000003000075a7 */ /* 0x0022a400080011ff */
[----:B--2---:R-:W-:Y:S05]  /*8590*/  @!P0 NANOSLEEP.SYNCS 0x989680 ;  /* 0x009896800000895d */ /* 0x004fea0003900000 */
[----:B------:R-:W2:Y:S02]  /*85a0*/  @!P0 SYNCS.PHASECHK.TRANS64 P0, [R0+URZ], R3 ;  /* 0x00000003000085a7 */ /* 0x000ea400080010ff */
[----:B--2---:R-:W-:Y:S05]  /*85b0*/  @!P0 BRA `(.L_x_121) ;  /* 0xfffffffc00f08947 */ /* 0x004fea000383ffff */
[----:B------:R-:W-:Y:S05]  /*85c0*/  BRA `(.L_x_55) ;  /* 0xffffffa800ac7947 */ /* 0x000fea000383ffff */
.L_x_59:
[----:B------:R-:W-:-:S07]  /*85d0*/  MOV R0, UR6 ;  /* 0x0000000600007c02 */ /* 0x000fce0008000f00 */
.L_x_122:
[----:B--2---:R2:W4:Y:S02]  /*85e0*/  SYNCS.PHASECHK.TRANS64.TRYWAIT P0, [R0+URZ], R3 ;  /* 0x00000003000075a7 */ /* 0x00452400080011ff */
[----:B----4-:R-:W-:Y:S05]  /*85f0*/  @!P0 NANOSLEEP.SYNCS 0x989680 ;  /* 0x009896800000895d */ /* 0x010fea0003900000 */
[----:B------:R-:W4:Y:S02]  /*8600*/  @!P0 SYNCS.PHASECHK.TRANS64 P0, [R0+URZ], R3 ;  /* 0x00000003000085a7 */ /* 0x000f2400080010ff */
[----:B----4-:R-:W-:Y:S05]  /*8610*/  @!P0 BRA `(.L_x_122) ;  /* 0xfffffffc00f08947 */ /* 0x010fea000383ffff */
[----:B------:R-:W-:Y:S05]  /*8620*/  BRA `(.L_x_123) ;  /* 0xffffffac00887947 */ /* 0x000fea000383ffff */
.L_x_60:
[----:B------:R-:W-:-:S07]  /*8630*/  MOV R0, UR6 ;  /* 0x0000000600007c02 */ /* 0x000fce0008000f00 */
.L_x_124:
[----:B-1----:R1:W2:Y:S02]  /*8640*/  SYNCS.PHASECHK.TRANS64.TRYWAIT P0, [R0+URZ], R3 ;  /* 0x00000003000075a7 */ /* 0x0022a400080011ff */
[----:B--2---:R-:W-:Y:S05]  /*8650*/  @!P0 NANOSLEEP.SYNCS 0x989680 ;  /* 0x009896800000895d */ /* 0x004fea0003900000 */
[----:B------:R-:W2:Y:S02]  /*8660*/  @!P0 SYNCS.PHASECHK.TRANS64 P0, [R0+URZ], R3 ;  /* 0x00000003000085a7 */ /* 0x000ea400080010ff */
[----:B--2---:R-:W-:Y:S05]  /*8670*/  @!P0 BRA `(.L_x_124) ;  /* 0xfffffffc00f08947 */ /* 0x004fea000383ffff */
[----:B------:R-:W-:Y:S05]  /*8680*/  BRA `(.L_x_125) ;  /* 0xffffffac00947947 */ /* 0x000fea000383ffff */
.L_x_61:
[----:B------:R-:W-:-:S07]  /*8690*/  MOV R0, UR6 ;  /* 0x0000000600007c02 */ /* 0x000fce0008000f00 */
.L_x_126:
[----:B-1----:R1:W2:Y:S02]  /*86a0*/  SYNCS.PHASECHK.TRANS64.TRYWAIT P0, [R0+URZ], R3 ;  /* 0x00000003000075a7 */ /* 0x0022a400080011ff */
[----:B--2---:R-:W-:Y:S05]  /*86b0*/  @!P0 NANOSLEEP.SYNCS 0x989680 ;  /* 0x009896800000895d */ /* 0x004fea0003900000 */
[----:B------:R-:W2:Y:S02]  /*86c0*/  @!P0 SYNCS.PHASECHK.TRANS64 P0, [R0+URZ], R3 ;  /* 0x00000003000085a7 */ /* 0x000ea400080010ff */
[----:B--2---:R-:W-:Y:S05]  /*86d0*/  @!P0 BRA `(.L_x_126) ;  /* 0xfffffffc00f08947 */ /* 0x004fea000383ffff */
[----:B------:R-:W-:Y:S05]  /*86e0*/  BRA `(.L_x_127) ;  /* 0xffffffac00a07947 */ /* 0x000fea000383ffff */
.L_x_62:
[----:B------:R-:W-:-:S07]  /*86f0*/  MOV R0, UR7 ;  /* 0x0000000700007c02 */ /* 0x000fce0008000f00 */
.L_x_128:
[----:B-1----:R1:W2:Y:S02]  /*8700*/  SYNCS.PHASECHK.TRANS64.TRYWAIT P0, [R0+URZ], R3 ;  /* 0x00000003000075a7 */ /* 0x0022a400080011ff */
[----:B--2---:R-:W-:Y:S05]  /*8710*/  @!P0 NANOSLEEP.SYNCS 0x989680 ;  /* 0x009896800000895d */ /* 0x004fea0003900000 */
[----:B------:R-:W2:Y:S02]  /*8720*/  @!P0 SYNCS.PHASECHK.TRANS64 P0, [R0+URZ], R3 ;  /* 0x00000003000085a7 */ /* 0x000ea400080010ff */
[----:B--2---:R-:W-:Y:S05]  /*8730*/  @!P0 BRA `(.L_x_128) ;  /* 0xfffffffc00f08947 */ /* 0x004fea000383ffff */
[----:B------:R-:W-:Y:S05]  /*8740*/  BRA `(.L_x_129) ;  /* 0xffffffac00ac7947 */ /* 0x000fea000383ffff */
.L_x_67:
[----:B--2---:R2:W3:Y:S02]  /*8750*/  SYNCS.PHASECHK.TRANS64.TRYWAIT P0, [R0+URZ+0x60], R3 ;  /* 0x00006003000075a7 */ /* 0x0044e400080011ff */
[----:B---3--:R-:W-:Y:S05]  /*8760*/  @!P0 NANOSLEEP.SYNCS 0x989680 ;  /* 0x009896800000895d */ /* 0x008fea0003900000 */
[----:B------:R-:W3:Y:S02]  /*8770*/  @!P0 SYNCS.PHASECHK.TRANS64 P0, [R0+URZ+0x60], R3 ;  /* 0x00006003000085a7 */ /* 0x000ee400080010ff */
[----:B---3--:R-:W-:Y:S05]  /*8780*/  @!P0 BRA `(.L_x_67) ;  /* 0xfffffffc00f08947 */ /* 0x008fea000383ffff */
[----:B------:R-:W-:Y:S05]  /*8790*/  BRA `(.L_x_130) ;  /* 0xffffffb000b07947 */ /* 0x000fea000383ffff */
.L_x_70:
[----:B------:R-:W-:Y:S07]  /*87a0*/  MOV R0, UR7 ;  /* 0x0000000700007c02 */ /* 0x000fee0008000f00 */
.L_x_131:
[----:B--2---:R2:W3:Y:S02]  /*87b0*/  SYNCS.PHASECHK.TRANS64.TRYWAIT P0, [R0+URZ+0x58], R3 ;  /* 0x00005803000075a7 */ /* 0x0044e400080011ff */
[----:B---3--:R-:W-:Y:S05]  /*87c0*/  @!P0 NANOSLEEP.SYNCS 0x989680 ;  /* 0x009896800000895d */ /* 0x008fea0003900000 */
[----:B------:R-:W3:Y:S02]  /*87d0*/  @!P0 SYNCS.PHASECHK.TRANS64 P0, [R0+URZ+0x58], R3 ;  /* 0x00005803000085a7 */ /* 0x000ee400080010ff */
[----:B---3--:R-:W-:Y:S05]  /*87e0*/  @!P0 BRA `(.L_x_131) ;  /* 0xfffffffc00f08947 */ /* 0x008fea000383ffff */
[----:B------:R-:W-:Y:S05]  /*87f0*/  BRA `(.L_x_69) ;  /* 0xffffffb400907947 */ /* 0x000fea000383ffff */
.L_x_73:
[----:B--2---:R-:W-:Y:S07]  /*8800*/  MOV R3, UR7 ;  /* 0x0000000700037c02 */ /* 0x004fee0008000f00 */
.L_x_132:
[----:B-1----:R1:W2:Y:S02]  /*8810*/  SYNCS.PHASECHK.TRANS64.TRYWAIT P0, [R3+URZ+0x40], R12 ;  /* 0x0000400c030075a7 */ /* 0x0022a400080011ff */
[----:B--2---:R-:W-:Y:S05]  /*8820*/  @!P0 NANOSLEEP.SYNCS 0x989680 ;  /* 0x009896800000895d */ /* 0x004fea0003900000 */
[----:B------:R-:W2:Y:S02]  /*8830*/  @!P0 SYNCS.PHASECHK.TRANS64 P0, [R3+URZ+0x40], R12 ;  /* 0x0000400c030085a7 */ /* 0x000ea400080010ff */
[----:B--2---:R-:W-:Y:S05]  /*8840*/  @!P0 BRA `(.L_x_132) ;  /* 0xfffffffc00f08947 */ /* 0x004fea000383ffff */
[----:B------:R-:W-:Y:S05]  /*8850*/  BRA `(.L_x_133) ;  /* 0xffffffb800087947 */ /* 0x000fea000383ffff */
.L_x_74:
[----:B------:R-:W-:Y:S07]  /*8860*/  MOV R3, UR7 ;  /* 0x0000000700037c02 */ /* 0x000fee0008000f00 */
.L_x_134:
[----:B-1----:R1:W2:Y:S02]  /*8870*/  SYNCS.PHASECHK.TRANS64.TRYWAIT P0, [R3+URZ+0x48], R12 ;  /* 0x0000480c030075a7 */ /* 0x0022a400080011ff */
[----:B--2---:R-:W-:Y:S05]  /*8880*/  @!P0 NANOSLEEP.SYNCS 0x989680 ;  /* 0x009896800000895d */ /* 0x004fea0003900000 */
[----:B------:R-:W2:Y:S02]  /*8890*/  @!P0 SYNCS.PHASECHK.TRANS64 P0, [R3+URZ+0x48], R12 ;  /* 0x0000480c030085a7 */ /* 0x000ea400080010ff */
[----:B--2---:R-:W-:Y:S05]  /*88a0*/  @!P0 BRA `(.L_x_134) ;  /* 0xfffffffc00f08947 */ /* 0x004fea000383ffff */
[----:B------:R-:W-:Y:S05]  /*88b0*/  BRA `(.L_x_135) ;  /* 0xffffffb800887947 */ /* 0x000fea000383ffff */
.L_x_76:
[----:B------:R-:W-:-:S07]  /*88c0*/  MOV R0, UR7 ;  /* 0x0000000700007c02 */ /* 0x000fce0008000f00 */
.L_x_136:
[----:B-1----:R1:W3:Y:S02]  /*88d0*/  SYNCS.PHASECHK.TRANS64.TRYWAIT P0, [R0+URZ+0x40], R3 ;  /* 0x00004003000075a7 */ /* 0x0022e400080011ff */
[----:B---3--:R-:W-:Y:S05]  /*88e0*/  @!P0 NANOSLEEP.SYNCS 0x989680 ;  /* 0x009896800000895d */ /* 0x008fea0003900000 */
[----:B------:R-:W3:Y:S02]  /*88f0*/  @!P0 SYNCS.PHASECHK.TRANS64 P0, [R0+URZ+0x40], R3 ;  /* 0x00004003000085a7 */ /* 0x000ee400080010ff */
[----:B---3--:R-:W-:Y:S05]  /*8900*/  @!P0 BRA `(.L_x_136) ;  /* 0xfffffffc00f08947 */ /* 0x008fea000383ffff */
[----:B------:R-:W-:Y:S05]  /*8910*/  BRA `(.L_x_137) ;  /* 0xffffffb800f87947 */ /* 0x000fea000383ffff */
.L_x_78:
[----:B--2---:R2:W4:Y:S02]  /*8920*/  SYNCS.PHASECHK.TRANS64.TRYWAIT P0, [R0+URZ+0x60], R3 ;  /* 0x00006003000075a7 */ /* 0x00452400080011ff */
[----:B----4-:R-:W-:Y:S05]  /*8930*/  @!P0 NANOSLEEP.SYNCS 0x989680 ;  /* 0x009896800000895d */ /* 0x010fea0003900000 */
[----:B------:R-:W4:Y:S02]  /*8940*/  @!P0 SYNCS.PHASECHK.TRANS64 P0, [R0+URZ+0x60], R3 ;  /* 0x00006003000085a7 */ /* 0x000f2400080010ff */
[----:B----4-:R-:W-:Y:S05]  /*8950*/  @!P0 BRA `(.L_x_78) ;  /* 0xfffffffc00f08947 */ /* 0x010fea000383ffff */
[----:B------:R-:W-:Y:S05]  /*8960*/  BRA `(.L_x_138) ;  /* 0xffffffbc00c07947 */ /* 0x000fea000383ffff */
.L_x_89:
[----:B-1----:R1:W3:Y:S02]  /*8970*/  SYNCS.PHASECHK.TRANS64.TRYWAIT P1, [R3+URZ+0x30], R0 ;  /* 0x00003000030075a7 */ /* 0x0022e400080211ff */
[----:B---3--:R-:W-:Y:S05]  /*8980*/  @!P1 NANOSLEEP.SYNCS 0x989680 ;  /* 0x009896800000995d */ /* 0x008fea0003900000 */
[----:B------:R-:W3:Y:S02]  /*8990*/  @!P1 SYNCS.PHASECHK.TRANS64 P1, [R3+URZ+0x30], R0 ;  /* 0x00003000030095a7 */ /* 0x000ee400080210ff */
[----:B---3--:R-:W-:Y:S05]  /*89a0*/  @!P1 BRA `(.L_x_89) ;  /* 0xfffffffc00f09947 */ /* 0x008fea000383ffff */
[----:B------:R-:W-:Y:S05]  /*89b0*/  BRA `(.L_x_88) ;  /* 0xffffffc800e47947 */ /* 0x000fea000383ffff */
.L_x_91:
[----:B-1----:R1:W4:Y:S02]  /*89c0*/  SYNCS.PHASECHK.TRANS64.TRYWAIT P0, [R207+URZ+0x80], R2 ;  /* 0x00008002cf0075a7 */ /* 0x00232400080011ff */
[----:B----4-:R-:W-:Y:S05]  /*89d0*/  @!P0 NANOSLEEP.SYNCS 0x989680 ;  /* 0x009896800000895d */ /* 0x010fea0003900000 */
[----:B------:R-:W4:Y:S02]  /*89e0*/  @!P0 SYNCS.PHASECHK.TRANS64 P0, [R207+URZ+0x80], R2 ;  /* 0x00008002cf0085a7 */ /* 0x000f2400080010ff */
[----:B----4-:R-:W-:Y:S05]  /*89f0*/  @!P0 BRA `(.L_x_91) ;  /* 0xfffffffc00f08947 */ /* 0x010fea000383ffff */
[----:B------:R-:W-:Y:S05]  /*8a00*/  BRA `(.L_x_90) ;  /* 0xffffffcc00407947 */ /* 0x000fea000383ffff */
.L_x_100:
[----:B--2---:R2:W3:Y:S02]  /*8a10*/  SYNCS.PHASECHK.TRANS64.TRYWAIT P0, [R210+URZ+0x30], R3 ;  /* 0x00003003d20075a7 */ /* 0x0044e400080011ff */
[----:B---3--:R-:W-:Y:S05]  /*8a20*/  @!P0 NANOSLEEP.SYNCS 0x989680 ;  /* 0x009896800000895d */ /* 0x008fea0003900000 */
[----:B------:R-:W3:Y:S02]  /*8a30*/  @!P0 SYNCS.PHASECHK.TRANS64 P0, [R210+URZ+0x30], R3 ;  /* 0x00003003d20085a7 */ /* 0x000ee400080010ff */
[----:B---3--:R-:W-:Y:S05]  /*8a40*/  @!P0 BRA `(.L_x_100) ;  /* 0xfffffffc00f08947 */ /* 0x008fea000383ffff */
[----:B------:R-:W-:Y:S05]  /*8a50*/  BRA `(.L_x_99) ;  /* 0xffffffe0004c7947 */ /* 0x000fea000383ffff */
        .weak           $__internal_0_$__cuda_sm10x_tcgen05_guardrail_trap_col_being_dealloced_not_returned_by_alloc
        .type           $__internal_0_$__cuda_sm10x_tcgen05_guardrail_trap_col_being_dealloced_not_returned_by_alloc,@function
        .size           $__internal_0_$__cuda_sm10x_tcgen05_guardrail_trap_col_being_dealloced_not_returned_by_alloc,($__internal_1_$__cuda_sm10x_tcgen05_guardrail_trap_phase_invalid_during_alloc - $__internal_0_$__cuda_sm10x_tcgen05_guardrail_trap_col_being_dealloced_not_returned_by_alloc)
$__internal_0_$__cuda_sm10x_tcgen05_guardrail_trap_col_being_dealloced_not_returned_by_alloc:
[----:B------:R-:W-:Y:S05]  /*8a60*/  BPT.TRAP 0x1 ;  /* 0x000000040000795c */ /* 0x000fea0000300000 */
[----:B------:R-:W-:-:S04]  /*8a70*/  HFMA2 R3, -RZ, RZ, 0, 0 ;  /* 0x00000000ff037431 */ /* 0x000fc800000001ff */
[----:B------:R-:W-:Y:S05]  /*8a80*/  RET.REL.NODEC R2 `(_ZN7cutlass13device_kernelINS_4gemm6kernel13GemmUniversalIN4cute5tupleIJiiiiEEENS1_10collective13CollectiveMmaINS1_35MainloopSm100TmaUmmaWarpSpecializedILi3ELi2ELi4ENS5_IJNS4_1CILi1EEESB_SB_EEEEENS5_IJNSA_ILi128EEESE_SE_EEENS_12float_e4m3_tENS5_IJlSB_lEEESG_SH_NS4_8TiledMMAINS4_8MMA_AtomIJNS4_10MMA_TraitsINS4_19SM100_MMA_F8F6F4_SSEJSG_SG_fSE_SE_NS4_17integral_constantINS4_4UMMA5MajorELSO_0EEESP_NSM_INSN_7ScaleInELSQ_0EEESR_EEEEEENS4_6LayoutISC_NS5_IJNSA_ILi0EEESV_SV_EEEEENS5_IJNS4_10UnderscoreESY_SY_EEEEENS4_13SM90_TMA_LOADENS4_14ComposedLayoutINS4_7SwizzleILi3ELi4ELi3EEENS4_18smem_ptr_flag_bitsILi8EEENSU_INS5_IJNSA_ILi8EEESE_EEENS5_IJSE_SB_EEEEEEEvNS4_8identityES11_S1B_vS1C_EENS_8epilogue10collective18CollectiveEpilogueINS1E_23Sm100TmaWarpSpecializedILi2ELi2ELi64ELb0ELb0EEEJSF_NS5_IJNSU_ISE_SB_EENSU_INSA_ILi64EEESB_EEEEESG_SH_SG_SH_NS1E_6fusion15FusionCallbacksIS1I_NS1N_17LinearCombinationISG_fSG_fLNS_15FloatRoundStyleE2EEESF_S1M_JEEENS4_5SM1004TMEM4LOAD26SM100_TMEM_LOAD_32dp32b64xES11_NS12_INS13_ILi2ELi4ELi3EEES16_NSU_INS5_IJS17_S1K_EEENS5_IJS1K_SB_EEEEEEENS4_39AutoVectorizingCopyWithAssumedAlignmentILi128EEENS4_14SM90_TMA_STOREES21_S23_S23_EEEvvEEEEvNT_6ParamsE) ;  /* 0xffffff74025c7950 */ /* 0x000fea0003c3ffff */
        .weak           $__internal_1_$__cuda_sm10x_tcgen05_guardrail_trap_phase_invalid_during_alloc
        .type           $__internal_1_$__cuda_sm10x_tcgen05_guardrail_trap_phase_invalid_during_alloc,@function
        .size           $__internal_1_$__cuda_sm10x_tcgen05_guardrail_trap_phase_invalid_during_alloc,($__internal_2_$__cuda_sm10x_tcgen05_guardrail_trap_unallocated_columns_being_dealloced - $__internal_1_$__cuda_sm10x_tcgen05_guardrail_trap_phase_invalid_during_alloc)
$__internal_1_$__cuda_sm10x_tcgen05_guardrail_trap_phase_invalid_during_alloc:
[----:B------:R-:W-:Y:S05]  /*8a90*/  BPT.TRAP 0x1 ;  /* 0x000000040000795c */ /* 0x000fea0000300000 */
[----:B------:R-:W-:-:S04]  /*8aa0*/  MOV R3, 0x0 ;  /* 0x0000000000037802 */ /* 0x000fc80000000f00 */
[----:B------:R-:W-:Y:S05]  /*8ab0*/  RET.REL.NODEC R2 `(_ZN7cutlass13device_kernelINS_4gemm6kernel13GemmUniversalIN4cute5tupleIJiiiiEEENS1_10collective13CollectiveMmaINS1_35MainloopSm100TmaUmmaWarpSpecializedILi3ELi2ELi4ENS5_IJNS4_1CILi1EEESB_SB_EEEEENS5_IJNSA_ILi128EEESE_SE_EEENS_12float_e4m3_tENS5_IJlSB_lEEESG_SH_NS4_8TiledMMAINS4_8MMA_AtomIJNS4_10MMA_TraitsINS4_19SM100_MMA_F8F6F4_SSEJSG_SG_fSE_SE_NS4_17integral_constantINS4_4UMMA5MajorELSO_0EEESP_NSM_INSN_7ScaleInELSQ_0EEESR_EEEEEENS4_6LayoutISC_NS5_IJNSA_ILi0EEESV_SV_EEEEENS5_IJNS4_10UnderscoreESY_SY_EEEEENS4_13SM90_TMA_LOADENS4_14ComposedLayoutINS4_7SwizzleILi3ELi4ELi3EEENS4_18smem_ptr_flag_bitsILi8EEENSU_INS5_IJNSA_ILi8EEESE_EEENS5_IJSE_SB_EEEEEEEvNS4_8identityES11_S1B_vS1C_EENS_8epilogue10collective18CollectiveEpilogueINS1E_23Sm100TmaWarpSpecializedILi2ELi2ELi64ELb0ELb0EEEJSF_NS5_IJNSU_ISE_SB_EENSU_INSA_ILi64EEESB_EEEEESG_SH_SG_SH_NS1E_6fusion15FusionCallbacksIS1I_NS1N_17LinearCombinationISG_fSG_fLNS_15FloatRoundStyleE2EEESF_S1M_JEEENS4_5SM1004TMEM4LOAD26SM100_TMEM_LOAD_32dp32b64xES11_NS12_INS13_ILi2ELi4ELi3EEES16_NSU_INS5_IJS17_S1K_EEENS5_IJS1K_SB_EEEEEEENS4_39AutoVectorizingCopyWithAssumedAlignmentILi128EEENS4_14SM90_TMA_STOREES21_S23_S23_EEEvvEEEEvNT_6ParamsE) ;  /* 0xffffff7402507950 */ /* 0x000fea0003c3ffff */
        .weak           $__internal_2_$__cuda_sm10x_tcgen05_guardrail_trap_unallocated_columns_being_dealloced
        .type           $__internal_2_$__cuda_sm10x_tcgen05_guardrail_trap_unallocated_columns_being_dealloced,@function
        .size           $__internal_2_$__cuda_sm10x_tcgen05_guardrail_trap_unallocated_columns_being_dealloced,(.L_x_140 - $__internal_2_$__cuda_sm10x_tcgen05_guardrail_trap_unallocated_columns_being_dealloced)
$__internal_2_$__cuda_sm10x_tcgen05_guardrail_trap_unallocated_columns_being_dealloced:
[----:B------:R-:W-:Y:S05]  /*8ac0*/  BPT.TRAP 0x1 ;  /* 0x000000040000795c */ /* 0x000fea0000300000 */
[----:B------:R-:W-:-:S04]  /*8ad0*/  HFMA2 R3, -RZ, RZ, 0, 0 ;  /* 0x00000000ff037431 */ /* 0x000fc800000001ff */
[----:B------:R-:W-:Y:S05]  /*8ae0*/  RET.REL.NODEC R2 `(_ZN7cutlass13device_kernelINS_4gemm6kernel13GemmUniversalIN4cute5tupleIJiiiiEEENS1_10collective13CollectiveMmaINS1_35MainloopSm100TmaUmmaWarpSpecializedILi3ELi2ELi4ENS5_IJNS4_1CILi1EEESB_SB_EEEEENS5_IJNSA_ILi128EEESE_SE_EEENS_12float_e4m3_tENS5_IJlSB_lEEESG_SH_NS4_8TiledMMAINS4_8MMA_AtomIJNS4_10MMA_TraitsINS4_19SM100_MMA_F8F6F4_SSEJSG_SG_fSE_SE_NS4_17integral_constantINS4_4UMMA5MajorELSO_0EEESP_NSM_INSN_7ScaleInELSQ_0EEESR_EEEEEENS4_6LayoutISC_NS5_IJNSA_ILi0EEESV_SV_EEEEENS5_IJNS4_10UnderscoreESY_SY_EEEEENS4_13SM90_TMA_LOADENS4_14ComposedLayoutINS4_7SwizzleILi3ELi4ELi3EEENS4_18smem_ptr_flag_bitsILi8EEENSU_INS5_IJNSA_ILi8EEESE_EEENS5_IJSE_SB_EEEEEEEvNS4_8identityES11_S1B_vS1C_EENS_8epilogue10collective18CollectiveEpilogueINS1E_23Sm100TmaWarpSpecializedILi2ELi2ELi64ELb0ELb0EEEJSF_NS5_IJNSU_ISE_SB_EENSU_INSA_ILi64EEESB_EEEEESG_SH_SG_SH_NS1E_6fusion15FusionCallbacksIS1I_NS1N_17LinearCombinationISG_fSG_fLNS_15FloatRoundStyleE2EEESF_S1M_JEEENS4_5SM1004TMEM4LOAD26SM100_TMEM_LOAD_32dp32b64xES11_NS12_INS13_ILi2ELi4ELi3EEES16_NSU_INS5_IJS17_S1K_EEENS5_IJS1K_SB_EEEEEEENS4_39AutoVectorizingCopyWithAssumedAlignmentILi128EEENS4_14SM90_TMA_STOREES21_S23_S23_EEEvvEEEEvNT_6ParamsE) ;  /* 0xffffff7402447950 */ /* 0x000fea0003c3ffff */
.L_x_139:
[----:B------:R-:W-:-:S00]  /*8af0*/  BRA `(.L_x_139) ;  /* 0xfffffffc00fc7947 */ /* 0x000fc0000383ffff */
[----:B------:R-:W-:-:S00]  /*8b00*/  NOP ;  /* 0x0000000000007918 */ /* 0x000fc00000000000 */
[----:B------:R-:W-:-:S00]  /*8b10*/  NOP ;  /* 0x0000000000007918 */ /* 0x000fc00000000000 */
[----:B------:R-:W-:-:S00]  /*8b20*/  NOP ;  /* 0x0000000000007918 */ /* 0x000fc00000000000 */
[----:B------:R-:W-:-:S00]  /*8b30*/  NOP ;  /* 0x0000000000007918 */ /* 0x000fc00000000000 */
[----:B------:R-:W-:-:S00]  /*8b40*/  NOP ;  /* 0x0000000000007918 */ /* 0x000fc00000000000 */
[----:B------:R-:W-:-:S00]  /*8b50*/  NOP ;  /* 0x0000000000007918 */ /* 0x000fc00000000000 */
[----:B------:R-:W-:-:S00]  /*8b60*/  NOP ;  /* 0x0000000000007918 */ /* 0x000fc00000000000 */
[----:B------:R-:W-:-:S00]  /*8b70*/  NOP ;  /* 0x0000000000007918 */ /* 0x000fc00000000000 */
.L_x_140:


//--------------------- .nv.global.init           --------------------------
	.section	.nv.global.init,"aw",@progbits
.nv.global.init:
	.type		$str$27,@object
	.size		$str$27,($str$28 - $str$27)
$str$27:
        /*0000*/ 	.byte	0x28, 0x61, 0x64, 0x64, 0x72, 0x65, 0x73, 0x73, 0x20, 0x26, 0x20, 0x6d, 0x61, 0x73, 0x6b, 0x29
        /*0010*/ 	.byte	0x20, 0x3d, 0x3d, 0x20, 0x30, 0x00
	.type		$str$28,@object
	.size		$str$28,($str$26 - $str$28)
$str$28:
        /*0016*/ 	.byte	0x2f, 0x74, 0x6d, 0x70, 0x2f, 0x63, 0x75, 0x74, 0x6c, 0x61, 0x73, 0x73, 0x5f, 0x73, 0x77, 0x65
        /*0026*/ 	.byte	0x65, 0x70, 0x5f, 0x73, 0x72, 0x63, 0x2f, 0x69, 0x6e, 0x63, 0x6c, 0x75, 0x64, 0x65, 0x2f, 0x63
        /*0036*/ 	.byte	0x75, 0x74, 0x65, 0x2f, 0x70, 0x6f, 0x69, 0x6e, 0x74, 0x65, 0x72, 0x5f, 0x66, 0x6c, 0x61, 0x67
        /*0046*/ 	.byte	0x67, 0x65, 0x64, 0x2e, 0x68, 0x70, 0x70, 0x00
	.type		$str$26,@object
	.size		$str$26,($str$25 - $str$26)
$str$26:
        /*004e*/ 	.byte	0x2f, 0x74, 0x6d, 0x70, 0x2f, 0x63, 0x75, 0x74, 0x6c, 0x61, 0x73, 0x73, 0x5f, 0x73, 0x77, 0x65
        /*005e*/ 	.byte	0x65, 0x70, 0x5f, 0x73, 0x72, 0x63, 0x2f, 0x69, 0x6e, 0x63, 0x6c, 0x75, 0x64, 0x65, 0x2f, 0x63
        /*006e*/ 	.byte	0x75, 0x74, 0x65, 0x2f, 0x61, 0x74, 0x6f, 0x6d, 0x2f, 0x63, 0x6f, 0x70, 0x79, 0x5f, 0x74, 0x72
        /*007e*/ 	.byte	0x61, 0x69, 0x74, 0x73, 0x5f, 0x73, 0x6d, 0x31, 0x30, 0x30, 0x2e, 0x68, 0x70, 0x70, 0x00
	.type		$str$25,@object
	.size		$str$25,(__unnamed_1 - $str$25)
$str$25:
        /*008d*/ 	.byte	0x28, 0x28, 0x75, 0x69, 0x6e, 0x74, 0x33, 0x32, 0x5f, 0x74, 0x28, 0x74, 0x68, 0x72, 0x65, 0x61
        /*009d*/ 	.byte	0x64, 0x49, 0x64, 0x78, 0x2e, 0x78, 0x29, 0x20, 0x2f, 0x20, 0x33, 0x32, 0x29, 0x20, 0x25, 0x20
        /*00ad*/ 	.byte	0x34, 0x29, 0x20, 0x3d, 0x3d, 0x20, 0x28, 0x28, 0x28, 0x74, 0x6d, 0x65, 0x6d, 0x5f, 0x61, 0x64
        /*00bd*/ 	.byte	0x64, 0x72, 0x20, 0x3e, 0x3e, 0x20, 0x31, 0x36, 0x29, 0x20, 0x2f, 0x20, 0x33, 0x32, 0x29, 0x20
        /*00cd*/ 	.byte	0x25, 0x20, 0x34, 0x29, 0x00
	.type		__unnamed_1,@object
	.size		__unnamed_1,(__unnamed_2 - __unnamed_1)
__unnamed_1:
        /*00d2*/ 	.byte	0x61, 0x75, 0x74, 0x6f, 0x20, 0x63, 0x75, 0x74, 0x65, 0x3a, 0x3a, 0x61, 0x73, 0x5f, 0x70, 0x6f
        /* <DEDUP_REMOVED lines=24> */
        /*0262*/ 	.byte	0x43, 0x3c, 0x38, 0x31, 0x39, 0x32, 0x3e, 0x3e, 0x3e, 0x3e, 0x5d, 0x00
	.type		__unnamed_2,@object
	.size		__unnamed_2,(.L_2 - __unnamed_2)
__unnamed_2:
        /* <DEDUP_REMOVED lines=42> */
        /*050e*/ 	.byte	0x3e, 0x3e, 0x3e, 0x3e, 0x5d, 0x00
.L_2:


//--------------------- .nv.shared._ZN7cutlass13device_kernelINS_4gemm6kernel13GemmUniversalIN4cute5tupleIJiiiiEEENS1_10collective13CollectiveMmaINS1_35MainloopSm100TmaUmmaWarpSpecializedILi3ELi2ELi4ENS5_IJNS4_1CILi1EEESB_SB_EEEEENS5_IJNSA_ILi128EEESE_SE_EEENS_12float_e4m3_tENS5_IJlSB_lEEESG_SH_NS4_8TiledMMAINS4_8MMA_AtomIJNS4_10MMA_TraitsINS4_19SM100_MMA_F8F6F4_SSEJSG_SG_fSE_SE_NS4_17integral_constantINS4_4UMMA5MajorELSO_0EEESP_NSM_INSN_7ScaleInELSQ_0EEESR_EEEEEENS4_6LayoutISC_NS5_IJNSA_ILi0EEESV_SV_EEEEENS5_IJNS4_10UnderscoreESY_SY_EEEEENS4_13SM90_TMA_LOADENS4_14ComposedLayoutINS4_7SwizzleILi3ELi4ELi3EEENS4_18smem_ptr_flag_bitsILi8EEENSU_INS5_IJNSA_ILi8EEESE_EEENS5_IJSE_SB_EEEEEEEvNS4_8identityES11_S1B_vS1C_EENS_8epilogue10collective18CollectiveEpilogueINS1E_23Sm100TmaWarpSpecializedILi2ELi2ELi64ELb0ELb0EEEJSF_NS5_IJNSU_ISE_SB_EENSU_INSA_ILi64EEESB_EEEEESG_SH_SG_SH_NS1E_6fusion15FusionCallbacksIS1I_NS1N_17LinearCombinationISG_fSG_fLNS_15FloatRoundStyleE2EEESF_S1M_JEEENS4_5SM1004TMEM4LOAD26SM100_TMEM_LOAD_32dp32b64xES11_NS12_INS13_ILi2ELi4ELi3EEES16_NSU_INS5_IJS17_S1K_EEENS5_IJS1K_SB_EEEEEEENS4_39AutoVectorizingCopyWithAssumedAlignmentILi128EEENS4_14SM90_TMA_STOREES21_S23_S23_EEEvvEEEEvNT_6ParamsE --------------------------
	.section	.nv.shared._ZN7cutlass13device_kernelINS_4gemm6kernel13GemmUniversalIN4cute5tupleIJiiiiEEENS1_10collective13CollectiveMmaINS1_35MainloopSm100TmaUmmaWarpSpecializedILi3ELi2ELi4ENS5_IJNS4_1CILi1EEESB_SB_EEEEENS5_IJNSA_ILi128EEESE_SE_EEENS_12float_e4m3_tENS5_IJlSB_lEEESG_SH_NS4_8TiledMMAINS4_8MMA_AtomIJNS4_10MMA_TraitsINS4_19SM100_MMA_F8F6F4_SSEJSG_SG_fSE_SE_NS4_17integral_constantINS4_4UMMA5MajorELSO_0EEESP_NSM_INSN_7ScaleInELSQ_0EEESR_EEEEEENS4_6LayoutISC_NS5_IJNSA_ILi0EEESV_SV_EEEEENS5_IJNS4_10UnderscoreESY_SY_EEEEENS4_13SM90_TMA_LOADENS4_14ComposedLayoutINS4_7SwizzleILi3ELi4ELi3EEENS4_18smem_ptr_flag_bitsILi8EEENSU_INS5_IJNSA_ILi8EEESE_EEENS5_IJSE_SB_EEEEEEEvNS4_8identityES11_S1B_vS1C_EENS_8epilogue10collective18CollectiveEpilogueINS1E_23Sm100TmaWarpSpecializedILi2ELi2ELi64ELb0ELb0EEEJSF_NS5_IJNSU_ISE_SB_EENSU_INSA_ILi64EEESB_EEEEESG_SH_SG_SH_NS1E_6fusion15FusionCallbacksIS1I_NS1N_17LinearCombinationISG_fSG_fLNS_15FloatRoundStyleE2EEESF_S1M_JEEENS4_5SM1004TMEM4LOAD26SM100_TMEM_LOAD_32dp32b64xES11_NS12_INS13_ILi2ELi4ELi3EEES16_NSU_INS5_IJS17_S1K_EEENS5_IJS1K_SB_EEEEEEENS4_39AutoVectorizingCopyWithAssumedAlignmentILi128EEENS4_14SM90_TMA_STOREES21_S23_S23_EEEvvEEEEvNT_6ParamsE,"aw",@nobits
	.sectionflags	@""
	.align	16
	.zero		1024


//--------------------- .nv.shared.reserved.0     --------------------------
	.section	.nv.shared.reserved.0,"aw",@nobits
	.weak		__nv_reservedSMEM_offset_0_alias
	.size		__nv_reservedSMEM_offset_0_alias, 0, 64
	.other		__nv_reservedSMEM_offset_0_alias,@"STO_CUDA_RESERVED_SHARED STV_DEFAULT"
__nv_reservedSMEM_offset_0_alias:
	.zero		0
.nv.shared.reserved.0:
	.zero		64
	.weak		__nv_reservedSMEM_tcgen05_partition
	.type		__nv_reservedSMEM_tcgen05_partition,@object
	.size		__nv_reservedSMEM_tcgen05_partition,(.L_0 - __nv_reservedSMEM_tcgen05_partition)
__nv_reservedSMEM_tcgen05_partition:
	.zero		32
.L_0:


//--------------------- .nv.global                --------------------------
	.section	.nv.global,"aw",@nobits
.nv.global:
	.type		_ZN40_INTERNAL_e00dca5c_4_k_cu_b52ce83c_353214cute1_E,@object
	.size		_ZN40_INTERNAL_e00dca5c_4_k_cu_b52ce83c_353214cute1_E,(_ZN40_INTERNAL_e00dca5c_4_k_cu_b52ce83c_353214cuda3std3__45__cpo6cbeginE - _ZN40_INTERNAL_e00dca5c_4_k_cu_b52ce83c_353214cute1_E)
_ZN40_INTERNAL_e00dca5c_4_k_cu_b52ce83c_353214cute1_E:
	.zero		1
	.type		_ZN40_INTERNAL_e00dca5c_4_k_cu_b52ce83c_353214cuda3std3__45__cpo6cbeginE,@object
	.size		_ZN40_INTERNAL_e00dca5c_4_k_cu_b52ce83c_353214cuda3std3__45__cpo6cbeginE,(_ZN40_INTERNAL_e00dca5c_4_k_cu_b52ce83c_353214cuda3std3__48in_placeE - _ZN40_INTERNAL_e00dca5c_4_k_cu_b52ce83c_353214cuda3std3__45__cpo6cbeginE)
_ZN40_INTERNAL_e00dca5c_4_k_cu_b52ce83c_353214cuda3std3__45__cpo6cbeginE:
	.zero		1
	.type		_ZN40_INTERNAL_e00dca5c_4_k_cu_b52ce83c_353214cuda3std3__48in_placeE,@object
	.size		_ZN40_INTERNAL_e00dca5c_4_k_cu_b52ce83c_353214cuda3std3__48in_placeE,(_ZN40_INTERNAL_e00dca5c_4_k_cu_b52ce83c_353214cuda3std6ranges3__45__cpo9iter_moveE - _ZN40_INTERNAL_e00dca5c_4_k_cu_b52ce83c_353214cuda3std3__48in_placeE)
_ZN40_INTERNAL_e00dca5c_4_k_cu_b52ce83c_353214cuda3std3__48in_placeE:
	.zero		1
	.type		_ZN40_INTERNAL_e00dca5c_4_k_cu_b52ce83c_353214cuda3std6ranges3__45__cpo9iter_moveE,@object
	.size		_ZN40_INTERNAL_e00dca5c_4_k_cu_b52ce83c_353214cuda3std6ranges3__45__cpo9iter_moveE,(_ZN40_INTERNAL_e00dca5c_4_k_cu_b52ce83c_353214cuda3std3__45__cpo5beginE - _ZN40_INTERNAL_e00dca5c_4_k_cu_b52ce83c_353214cuda3std6ranges3__45__cpo9iter_moveE)
_ZN40_INTERNAL_e00dca5c_4_k_cu_b52ce83c_353214cuda3std6ranges3__45__cpo9iter_moveE:
	.zero		1
	.type		_ZN40_INTERNAL_e00dca5c_4_k_cu_b52ce83c_353214cuda3std3__45__cpo5beginE,@object
	.size		_ZN40_INTERNAL_e00dca5c_4_k_cu_b52ce83c_353214cuda3std3__45__cpo5beginE,(_ZN40_INTERNAL_e00dca5c_4_k_cu_b52ce83c_353214cuda3std3__442_GLOBAL__N__e00dca5c_4_k_cu_b52ce83c_353216ignoreE - _ZN40_INTERNAL_e00dca5c_4_k_cu_b52ce83c_353214cuda3std3__45__cpo5beginE)
_ZN40_INTERNAL_e00dca5c_4_k_cu_b52ce83c_353214cuda3std3__45__cpo5beginE:
	.zero		1
	.type		_ZN40_INTERNAL_e00dca5c_4_k_cu_b52ce83c_353214cuda3std3__442_GLOBAL__N__e00dca5c_4_k_cu_b52ce83c_353216ignoreE,@object
	.size		_ZN40_INTERNAL_e00dca5c_4_k_cu_b52ce83c_353214cuda3std3__442_GLOBAL__N__e00dca5c_4_k_cu_b52ce83c_353216ignoreE,(_ZN40_INTERNAL_e00dca5c_4_k_cu_b52ce83c_353214cute7productE - _ZN40_INTERNAL_e00dca5c_4_k_cu_b52ce83c_353214cuda3std3__442_GLOBAL__N__e00dca5c_4_k_cu_b52ce83c_353216ignoreE)
_ZN40_INTERNAL_e00dca5c_4_k_cu_b52ce83c_353214cuda3std3__442_GLOBAL__N__e00dca5c_4_k_cu_b52ce83c_353216ignoreE:
	.zero		1
	.type		_ZN40_INTERNAL_e00dca5c_4_k_cu_b52ce83c_353214cute7productE,@object
	.size		_ZN40_INTERNAL_e00dca5c_4_k_cu_b52ce83c_353214cute7productE,(_ZN40_INTERNAL_e00dca5c_4_k_cu_b52ce83c_353214cuda3std3__45__cpo3endE - _ZN40_INTERNAL_e00dca5c_4_k_cu_b52ce83c_353214cute7productE)
_ZN40_INTERNAL_e00dca5c_4_k_cu_b52ce83c_353214cute7productE:
	.zero		1
	.type		_ZN40_INTERNAL_e00dca5c_4_k_cu_b52ce83c_353214cuda3std3__45__cpo3endE,@object
	.size		_ZN40_INTERNAL_e00dca5c_4_k_cu_b52ce83c_353214cuda3std3__45__cpo3endE,(_ZN40_INTERNAL_e00dca5c_4_k_cu_b52ce83c_353214cuda3std3__419piecewise_constructE - _ZN40_INTERNAL_e00dca5c_4_k_cu_b52ce83c_353214cuda3std3__45__cpo3endE)
_ZN40_INTERNAL_e00dca5c_4_k_cu_b52ce83c_353214cuda3std3__45__cpo3endE:
	.zero		1
	.type		_ZN40_INTERNAL_e00dca5c_4_k_cu_b52ce83c_353214cuda3std3__419piecewise_constructE,@object
	.size		_ZN40_INTERNAL_e00dca5c_4_k_cu_b52ce83c_353214cuda3std3__419piecewise_constructE,(_ZN40_INTERNAL_e00dca5c_4_k_cu_b52ce83c_353214cuda3std3__45__cpo4cendE - _ZN40_INTERNAL_e00dca5c_4_k_cu_b52ce83c_353214cuda3std3__419piecewise_constructE)
_ZN40_INTERNAL_e00dca5c_4_k_cu_b52ce83c_353214cuda3std3__419piecewise_constructE:
	.zero		1
	.type		_ZN40_INTERNAL_e00dca5c_4_k_cu_b52ce83c_353214cuda3std3__45__cpo4cendE,@object
	.size		_ZN40_INTERNAL_e00dca5c_4_k_cu_b52ce83c_353214cuda3std3__45__cpo4cendE,(_ZN40_INTERNAL_e00dca5c_4_k_cu_b52ce83c_353214cuda3std6ranges3__45__cpo4swapE - _ZN40_INTERNAL_e00dca5c_4_k_cu_b52ce83c_353214cuda3std3__45__cpo4cendE)
_ZN40_INTERNAL_e00dca5c_4_k_cu_b52ce83c_353214cuda3std3__45__cpo4cendE:
	.zero		1
	.type		_ZN40_INTERNAL_e00dca5c_4_k_cu_b52ce83c_353214cuda3std6ranges3__45__cpo4swapE,@object
	.size		_ZN40_INTERNAL_e00dca5c_4_k_cu_b52ce83c_353214cuda3std6ranges3__45__cpo4swapE,(.L_10 - _ZN40_INTERNAL_e00dca5c_4_k_cu_b52ce83c_353214cuda3std6ranges3__45__cpo4swapE)
_ZN40_INTERNAL_e00dca5c_4_k_cu_b52ce83c_353214cuda3std6ranges3__45__cpo4swapE:
	.zero		1
.L_10:


//--------------------- .nv.constant0._ZN7cutlass13device_kernelINS_4gemm6kernel13GemmUniversalIN4cute5tupleIJiiiiEEENS1_10collective13CollectiveMmaINS1_35MainloopSm100TmaUmmaWarpSpecializedILi3ELi2ELi4ENS5_IJNS4_1CILi1EEESB_SB_EEEEENS5_IJNSA_ILi128EEESE_SE_EEENS_12float_e4m3_tENS5_IJlSB_lEEESG_SH_NS4_8TiledMMAINS4_8MMA_AtomIJNS4_10MMA_TraitsINS4_19SM100_MMA_F8F6F4_SSEJSG_SG_fSE_SE_NS4_17integral_constantINS4_4UMMA5MajorELSO_0EEESP_NSM_INSN_7ScaleInELSQ_0EEESR_EEEEEENS4_6LayoutISC_NS5_IJNSA_ILi0EEESV_SV_EEEEENS5_IJNS4_10UnderscoreESY_SY_EEEEENS4_13SM90_TMA_LOADENS4_14ComposedLayoutINS4_7SwizzleILi3ELi4ELi3EEENS4_18smem_ptr_flag_bitsILi8EEENSU_INS5_IJNSA_ILi8EEESE_EEENS5_IJSE_SB_EEEEEEEvNS4_8identityES11_S1B_vS1C_EENS_8epilogue10collective18CollectiveEpilogueINS1E_23Sm100TmaWarpSpecializedILi2ELi2ELi64ELb0ELb0EEEJSF_NS5_IJNSU_ISE_SB_EENSU_INSA_ILi64EEESB_EEEEESG_SH_SG_SH_NS1E_6fusion15FusionCallbacksIS1I_NS1N_17LinearCombinationISG_fSG_fLNS_15FloatRoundStyleE2EEESF_S1M_JEEENS4_5SM1004TMEM4LOAD26SM100_TMEM_LOAD_32dp32b64xES11_NS12_INS13_ILi2ELi4ELi3EEES16_NSU_INS5_IJS17_S1K_EEENS5_IJS1K_SB_EEEEEEENS4_39AutoVectorizingCopyWithAssumedAlignmentILi128EEENS4_14SM90_TMA_STOREES21_S23_S23_EEEvvEEEEvNT_6ParamsE --------------------------
	.section	.nv.constant0._ZN7cutlass13device_kernelINS_4gemm6kernel13GemmUniversalIN4cute5tupleIJiiiiEEENS1_10collective13CollectiveMmaINS1_35MainloopSm100TmaUmmaWarpSpecializedILi3ELi2ELi4ENS5_IJNS4_1CILi1EEESB_SB_EEEEENS5_IJNSA_ILi128EEESE_SE_EEENS_12float_e4m3_tENS5_IJlSB_lEEESG_SH_NS4_8TiledMMAINS4_8MMA_AtomIJNS4_10MMA_TraitsINS4_19SM100_MMA_F8F6F4_SSEJSG_SG_fSE_SE_NS4_17integral_constantINS4_4UMMA5MajorELSO_0EEESP_NSM_INSN_7ScaleInELSQ_0EEESR_EEEEEENS4_6LayoutISC_NS5_IJNSA_ILi0EEESV_SV_EEEEENS5_IJNS4_10UnderscoreESY_SY_EEEEENS4_13SM90_TMA_LOADENS4_14ComposedLayoutINS4_7SwizzleILi3ELi4ELi3EEENS4_18smem_ptr_flag_bitsILi8EEENSU_INS5_IJNSA_ILi8EEESE_EEENS5_IJSE_SB_EEEEEEEvNS4_8identityES11_S1B_vS1C_EENS_8epilogue10collective18CollectiveEpilogueINS1E_23Sm100TmaWarpSpecializedILi2ELi2ELi64ELb0ELb0EEEJSF_NS5_IJNSU_ISE_SB_EENSU_INSA_ILi64EEESB_EEEEESG_SH_SG_SH_NS1E_6fusion15FusionCallbacksIS1I_NS1N_17LinearCombinationISG_fSG_fLNS_15FloatRoundStyleE2EEESF_S1M_JEEENS4_5SM1004TMEM4LOAD26SM100_TMEM_LOAD_32dp32b64xES11_NS12_INS13_ILi2ELi4ELi3EEES16_NSU_INS5_IJS17_S1K_EEENS5_IJS1K_SB_EEEEEEENS4_39AutoVectorizingCopyWithAssumedAlignmentILi128EEENS4_14SM90_TMA_STOREES21_S23_S23_EEEvvEEEEvNT_6ParamsE,"a",@progbits
	.sectionflags	@""
	.align	4
.nv.constant0._ZN7cutlass13device_kernelINS_4gemm6kernel13GemmUniversalIN4cute5tupleIJiiiiEEENS1_10collective13CollectiveMmaINS1_35MainloopSm100TmaUmmaWarpSpecializedILi3ELi2ELi4ENS5_IJNS4_1CILi1EEESB_SB_EEEEENS5_IJNSA_ILi128EEESE_SE_EEENS_12float_e4m3_tENS5_IJlSB_lEEESG_SH_NS4_8TiledMMAINS4_8MMA_AtomIJNS4_10MMA_TraitsINS4_19SM100_MMA_F8F6F4_SSEJSG_SG_fSE_SE_NS4_17integral_constantINS4_4UMMA5MajorELSO_0EEESP_NSM_INSN_7ScaleInELSQ_0EEESR_EEEEEENS4_6LayoutISC_NS5_IJNSA_ILi0EEESV_SV_EEEEENS5_IJNS4_10UnderscoreESY_SY_EEEEENS4_13SM90_TMA_LOADENS4_14ComposedLayoutINS4_7SwizzleILi3ELi4ELi3EEENS4_18smem_ptr_flag_bitsILi8EEENSU_INS5_IJNSA_ILi8EEESE_EEENS5_IJSE_SB_EEEEEEEvNS4_8identityES11_S1B_vS1C_EENS_8epilogue10collective18CollectiveEpilogueINS1E_23Sm100TmaWarpSpecializedILi2ELi2ELi64ELb0ELb0EEEJSF_NS5_IJNSU_ISE_SB_EENSU_INSA_ILi64EEESB_EEEEESG_SH_SG_SH_NS1E_6fusion15FusionCallbacksIS1I_NS1N_17LinearCombinationISG_fSG_fLNS_15FloatRoundStyleE2EEESF_S1M_JEEENS4_5SM1004TMEM4LOAD26SM100_TMEM_LOAD_32dp32b64xES11_NS12_INS13_ILi2ELi4ELi3EEES16_NSU_INS5_IJS17_S1K_EEENS5_IJS1K_SB_EEEEEEENS4_39AutoVectorizingCopyWithAssumedAlignmentILi128EEENS4_14SM90_TMA_STOREES21_S23_S23_EEEvvEEEEvNT_6ParamsE:
	.zero		2944


//--------------------- SYMBOLS --------------------------

	.type		.nv.reservedSmem.offset0,@object
	.size		.nv.reservedSmem.offset0,0x4
	.type		.nv.reservedSmem.cap,@object
	.size		.nv.reservedSmem.cap,0x4
	.type		__assertfail,@function
